//
// Generated by NVIDIA NVVM Compiler
//
// Compiler Build ID: CL-36424714
// Cuda compilation tools, release 13.0, V13.0.88
// Based on NVVM 20.0.0
//

.version 9.0
.target sm_100
.address_size 64

	// .globl	_Z11mine_kerneljPh
.global .align 4 .b8 precalc_xorwow_matrix[102400];
.global .align 4 .b8 precalc_xorwow_offset_matrix[102400];
.global .align 4 .b8 mrg32k3aM1[2304];
.global .align 4 .b8 mrg32k3aM2[2304];
.global .align 4 .b8 mrg32k3aM1SubSeq[2016];
.global .align 4 .b8 mrg32k3aM2SubSeq[2016];
.global .align 4 .b8 mrg32k3aM1Seq[2304];
.global .align 4 .b8 mrg32k3aM2Seq[2304];
.const .align 8 .b8 __cr_lgamma_table[72];
.global .align 4 .b8 k[256] = {152, 47, 138, 66, 145, 68, 55, 113, 207, 251, 192, 181, 165, 219, 181, 233, 91, 194, 86, 57, 241, 17, 241, 89, 164, 130, 63, 146, 213, 94, 28, 171, 152, 170, 7, 216, 1, 91, 131, 18, 190, 133, 49, 36, 195, 125, 12, 85, 116, 93, 190, 114, 254, 177, 222, 128, 167, 6, 220, 155, 116, 241, 155, 193, 193, 105, 155, 228, 134, 71, 190, 239, 198, 157, 193, 15, 204, 161, 12, 36, 111, 44, 233, 45, 170, 132, 116, 74, 220, 169, 176, 92, 218, 136, 249, 118, 82, 81, 62, 152, 109, 198, 49, 168, 200, 39, 3, 176, 199, 127, 89, 191, 243, 11, 224, 198, 71, 145, 167, 213, 81, 99, 202, 6, 103, 41, 41, 20, 133, 10, 183, 39, 56, 33, 27, 46, 252, 109, 44, 77, 19, 13, 56, 83, 84, 115, 10, 101, 187, 10, 106, 118, 46, 201, 194, 129, 133, 44, 114, 146, 161, 232, 191, 162, 75, 102, 26, 168, 112, 139, 75, 194, 163, 81, 108, 199, 25, 232, 146, 209, 36, 6, 153, 214, 133, 53, 14, 244, 112, 160, 106, 16, 22, 193, 164, 25, 8, 108, 55, 30, 76, 119, 72, 39, 181, 188, 176, 52, 179, 12, 28, 57, 74, 170, 216, 78, 79, 202, 156, 91, 243, 111, 46, 104, 238, 130, 143, 116, 111, 99, 165, 120, 20, 120, 200, 132, 8, 2, 199, 140, 250, 255, 190, 144, 235, 108, 80, 164, 247, 163, 249, 190, 242, 120, 113, 198};
.global .attribute(.managed) .align 4 .u32 correct_nonce;
.global .attribute(.managed) .align 4 .b8 correct_hash[32];
.global .attribute(.managed) .align 4 .b8 difficulty[32];

.visible .entry _Z11mine_kerneljPh(
	.param .u32 _Z11mine_kerneljPh_param_0,
	.param .u64 .ptr .align 1 _Z11mine_kerneljPh_param_1
)
{
	.local .align 16 .b8 	__local_depot0[400];
	.reg .b64 	%SP;
	.reg .b64 	%SPL;
	.reg .pred 	%p<70>;
	.reg .b16 	%rs<213>;
	.reg .b32 	%r<2796>;
	.reg .b64 	%rd<265>;

	mov.u64 	%SPL, __local_depot0;
	ld.param.u32 	%r348, [_Z11mine_kerneljPh_param_0];
	ld.param.u64 	%rd49, [_Z11mine_kerneljPh_param_1];
	cvta.to.global.u64 	%rd1, %rd49;
	add.u64 	%rd264, %SPL, 32;
	add.u64 	%rd3, %SPL, 0;
	add.u64 	%rd4, %SPL, 288;
	mov.u32 	%r350, %ctaid.x;
	mov.u32 	%r351, %ntid.x;
	mov.u32 	%r352, %tid.x;
	mad.lo.s32 	%r353, %r350, %r351, %r352;
	add.s32 	%r354, %r353, %r348;
	st.global.u8 	[%rd1+76], %r354;
	shr.u32 	%r355, %r354, 8;
	st.global.u8 	[%rd1+77], %r355;
	shr.u32 	%r356, %r354, 16;
	st.global.u8 	[%rd1+78], %r356;
	shr.u32 	%r357, %r354, 24;
	st.global.u8 	[%rd1+79], %r357;
	mov.b32 	%r2696, 0;
	st.local.u32 	[%rd4+64], %r2696;
	mov.b64 	%rd53, 0;
	st.local.u64 	[%rd4+72], %rd53;
	mov.b32 	%r358, -1150833019;
	mov.b32 	%r359, 1779033703;
	st.local.v2.u32 	[%rd4+80], {%r359, %r358};
	mov.b32 	%r360, -1521486534;
	mov.b32 	%r361, 1013904242;
	st.local.v2.u32 	[%rd4+88], {%r361, %r360};
	mov.b32 	%r362, -1694144372;
	mov.b32 	%r363, 1359893119;
	st.local.v2.u32 	[%rd4+96], {%r363, %r362};
	mov.b32 	%r364, 1541459225;
	mov.b32 	%r365, 528734635;
	st.local.v2.u32 	[%rd4+104], {%r365, %r364};
	add.s64 	%rd5, %rd264, 36;
	mov.u32 	%r2681, %r2696;
$L__BB0_1:
	cvt.u64.u32 	%rd54, %r2681;
	add.s64 	%rd55, %rd1, %rd54;
	ld.global.u8 	%rs1, [%rd55];
	cvt.u64.u32 	%rd56, %r2696;
	add.s64 	%rd57, %rd4, %rd56;
	st.local.u8 	[%rd57], %rs1;
	ld.local.u32 	%r366, [%rd4+64];
	add.s32 	%r2696, %r366, 1;
	st.local.u32 	[%rd4+64], %r2696;
	setp.ne.s32 	%p1, %r2696, 64;
	@%p1 bra 	$L__BB0_7;
	ld.local.v2.b32 	{%r368, %r369}, [%rd4];
	bfe.u32 	%r370, %r369, 16, 8;
	cvt.u16.u32 	%rs2, %r370;
	bfe.u32 	%r371, %r369, 8, 8;
	bfe.u32 	%r372, %r369, 0, 8;
	bfe.u32 	%r373, %r368, 16, 8;
	cvt.u16.u32 	%rs3, %r373;
	bfe.u32 	%r374, %r368, 8, 8;
	bfe.u32 	%r375, %r368, 0, 8;
	shl.b32 	%r376, %r375, 24;
	shl.b32 	%r377, %r374, 16;
	and.b32  	%r378, %r377, 16711680;
	or.b32  	%r379, %r378, %r376;
	and.b16  	%rs4, %rs3, 255;
	mul.wide.u16 	%r380, %rs4, 256;
	or.b32  	%r381, %r379, %r380;
	bfe.u32 	%r382, %r368, 24, 8;
	or.b32  	%r2685, %r381, %r382;
	shl.b32 	%r383, %r372, 24;
	shl.b32 	%r384, %r371, 16;
	and.b32  	%r385, %r384, 16711680;
	or.b32  	%r386, %r385, %r383;
	and.b16  	%rs5, %rs2, 255;
	mul.wide.u16 	%r387, %rs5, 256;
	or.b32  	%r388, %r386, %r387;
	bfe.u32 	%r389, %r369, 24, 8;
	or.b32  	%r390, %r388, %r389;
	ld.local.v2.b32 	{%r391, %r392}, [%rd4+8];
	bfe.u32 	%r393, %r392, 16, 8;
	cvt.u16.u32 	%rs6, %r393;
	bfe.u32 	%r394, %r392, 8, 8;
	bfe.u32 	%r395, %r392, 0, 8;
	bfe.u32 	%r396, %r391, 16, 8;
	cvt.u16.u32 	%rs7, %r396;
	bfe.u32 	%r397, %r391, 8, 8;
	bfe.u32 	%r398, %r391, 0, 8;
	shl.b32 	%r399, %r398, 24;
	shl.b32 	%r400, %r397, 16;
	and.b32  	%r401, %r400, 16711680;
	or.b32  	%r402, %r401, %r399;
	and.b16  	%rs8, %rs7, 255;
	mul.wide.u16 	%r403, %rs8, 256;
	or.b32  	%r404, %r402, %r403;
	bfe.u32 	%r405, %r391, 24, 8;
	or.b32  	%r406, %r404, %r405;
	shl.b32 	%r407, %r395, 24;
	shl.b32 	%r408, %r394, 16;
	and.b32  	%r409, %r408, 16711680;
	or.b32  	%r410, %r409, %r407;
	and.b16  	%rs9, %rs6, 255;
	mul.wide.u16 	%r411, %rs9, 256;
	or.b32  	%r412, %r410, %r411;
	bfe.u32 	%r413, %r392, 24, 8;
	or.b32  	%r414, %r412, %r413;
	st.local.v4.u32 	[%rd264], {%r2685, %r390, %r406, %r414};
	ld.local.v2.b32 	{%r415, %r416}, [%rd4+16];
	bfe.u32 	%r417, %r416, 16, 8;
	cvt.u16.u32 	%rs10, %r417;
	bfe.u32 	%r418, %r416, 8, 8;
	bfe.u32 	%r419, %r416, 0, 8;
	bfe.u32 	%r420, %r415, 16, 8;
	cvt.u16.u32 	%rs11, %r420;
	bfe.u32 	%r421, %r415, 8, 8;
	bfe.u32 	%r422, %r415, 0, 8;
	shl.b32 	%r423, %r422, 24;
	shl.b32 	%r424, %r421, 16;
	and.b32  	%r425, %r424, 16711680;
	or.b32  	%r426, %r425, %r423;
	and.b16  	%rs12, %rs11, 255;
	mul.wide.u16 	%r427, %rs12, 256;
	or.b32  	%r428, %r426, %r427;
	bfe.u32 	%r429, %r415, 24, 8;
	or.b32  	%r430, %r428, %r429;
	shl.b32 	%r431, %r419, 24;
	shl.b32 	%r432, %r418, 16;
	and.b32  	%r433, %r432, 16711680;
	or.b32  	%r434, %r433, %r431;
	and.b16  	%rs13, %rs10, 255;
	mul.wide.u16 	%r435, %rs13, 256;
	or.b32  	%r436, %r434, %r435;
	bfe.u32 	%r437, %r416, 24, 8;
	or.b32  	%r438, %r436, %r437;
	ld.local.v2.b32 	{%r439, %r440}, [%rd4+24];
	bfe.u32 	%r441, %r440, 16, 8;
	cvt.u16.u32 	%rs14, %r441;
	bfe.u32 	%r442, %r440, 8, 8;
	bfe.u32 	%r443, %r440, 0, 8;
	bfe.u32 	%r444, %r439, 16, 8;
	cvt.u16.u32 	%rs15, %r444;
	bfe.u32 	%r445, %r439, 8, 8;
	bfe.u32 	%r446, %r439, 0, 8;
	shl.b32 	%r447, %r446, 24;
	shl.b32 	%r448, %r445, 16;
	and.b32  	%r449, %r448, 16711680;
	or.b32  	%r450, %r449, %r447;
	and.b16  	%rs16, %rs15, 255;
	mul.wide.u16 	%r451, %rs16, 256;
	or.b32  	%r452, %r450, %r451;
	bfe.u32 	%r453, %r439, 24, 8;
	or.b32  	%r454, %r452, %r453;
	shl.b32 	%r455, %r443, 24;
	shl.b32 	%r456, %r442, 16;
	and.b32  	%r457, %r456, 16711680;
	or.b32  	%r458, %r457, %r455;
	and.b16  	%rs17, %rs14, 255;
	mul.wide.u16 	%r459, %rs17, 256;
	or.b32  	%r460, %r458, %r459;
	bfe.u32 	%r461, %r440, 24, 8;
	or.b32  	%r462, %r460, %r461;
	st.local.v4.u32 	[%rd264+16], {%r430, %r438, %r454, %r462};
	ld.local.v2.b32 	{%r463, %r464}, [%rd4+32];
	bfe.u32 	%r465, %r464, 16, 8;
	cvt.u16.u32 	%rs18, %r465;
	bfe.u32 	%r466, %r464, 8, 8;
	bfe.u32 	%r467, %r464, 0, 8;
	bfe.u32 	%r468, %r463, 16, 8;
	cvt.u16.u32 	%rs19, %r468;
	bfe.u32 	%r469, %r463, 8, 8;
	bfe.u32 	%r470, %r463, 0, 8;
	shl.b32 	%r471, %r470, 24;
	shl.b32 	%r472, %r469, 16;
	and.b32  	%r473, %r472, 16711680;
	or.b32  	%r474, %r473, %r471;
	and.b16  	%rs20, %rs19, 255;
	mul.wide.u16 	%r475, %rs20, 256;
	or.b32  	%r476, %r474, %r475;
	bfe.u32 	%r477, %r463, 24, 8;
	or.b32  	%r478, %r476, %r477;
	shl.b32 	%r479, %r467, 24;
	shl.b32 	%r480, %r466, 16;
	and.b32  	%r481, %r480, 16711680;
	or.b32  	%r482, %r481, %r479;
	and.b16  	%rs21, %rs18, 255;
	mul.wide.u16 	%r483, %rs21, 256;
	or.b32  	%r484, %r482, %r483;
	bfe.u32 	%r485, %r464, 24, 8;
	or.b32  	%r486, %r484, %r485;
	ld.local.v2.b32 	{%r487, %r488}, [%rd4+40];
	bfe.u32 	%r489, %r488, 16, 8;
	cvt.u16.u32 	%rs22, %r489;
	bfe.u32 	%r490, %r488, 8, 8;
	bfe.u32 	%r491, %r488, 0, 8;
	bfe.u32 	%r492, %r487, 16, 8;
	cvt.u16.u32 	%rs23, %r492;
	bfe.u32 	%r493, %r487, 8, 8;
	bfe.u32 	%r494, %r487, 0, 8;
	shl.b32 	%r495, %r494, 24;
	shl.b32 	%r496, %r493, 16;
	and.b32  	%r497, %r496, 16711680;
	or.b32  	%r498, %r497, %r495;
	and.b16  	%rs24, %rs23, 255;
	mul.wide.u16 	%r499, %rs24, 256;
	or.b32  	%r500, %r498, %r499;
	bfe.u32 	%r501, %r487, 24, 8;
	or.b32  	%r502, %r500, %r501;
	shl.b32 	%r503, %r491, 24;
	shl.b32 	%r504, %r490, 16;
	and.b32  	%r505, %r504, 16711680;
	or.b32  	%r506, %r505, %r503;
	and.b16  	%rs25, %rs22, 255;
	mul.wide.u16 	%r507, %rs25, 256;
	or.b32  	%r508, %r506, %r507;
	bfe.u32 	%r509, %r488, 24, 8;
	or.b32  	%r510, %r508, %r509;
	st.local.v4.u32 	[%rd264+32], {%r478, %r486, %r502, %r510};
	ld.local.v2.b32 	{%r511, %r512}, [%rd4+48];
	bfe.u32 	%r513, %r512, 16, 8;
	cvt.u16.u32 	%rs26, %r513;
	bfe.u32 	%r514, %r512, 8, 8;
	bfe.u32 	%r515, %r512, 0, 8;
	bfe.u32 	%r516, %r511, 16, 8;
	cvt.u16.u32 	%rs27, %r516;
	bfe.u32 	%r517, %r511, 8, 8;
	bfe.u32 	%r518, %r511, 0, 8;
	shl.b32 	%r519, %r518, 24;
	shl.b32 	%r520, %r517, 16;
	and.b32  	%r521, %r520, 16711680;
	or.b32  	%r522, %r521, %r519;
	and.b16  	%rs28, %rs27, 255;
	mul.wide.u16 	%r523, %rs28, 256;
	or.b32  	%r524, %r522, %r523;
	bfe.u32 	%r525, %r511, 24, 8;
	or.b32  	%r2683, %r524, %r525;
	shl.b32 	%r526, %r515, 24;
	shl.b32 	%r527, %r514, 16;
	and.b32  	%r528, %r527, 16711680;
	or.b32  	%r529, %r528, %r526;
	and.b16  	%rs29, %rs26, 255;
	mul.wide.u16 	%r530, %rs29, 256;
	or.b32  	%r531, %r529, %r530;
	bfe.u32 	%r532, %r512, 24, 8;
	or.b32  	%r533, %r531, %r532;
	ld.local.v2.b32 	{%r534, %r535}, [%rd4+56];
	bfe.u32 	%r536, %r535, 16, 8;
	cvt.u16.u32 	%rs30, %r536;
	bfe.u32 	%r537, %r535, 8, 8;
	bfe.u32 	%r538, %r535, 0, 8;
	bfe.u32 	%r539, %r534, 16, 8;
	cvt.u16.u32 	%rs31, %r539;
	bfe.u32 	%r540, %r534, 8, 8;
	bfe.u32 	%r541, %r534, 0, 8;
	shl.b32 	%r542, %r541, 24;
	shl.b32 	%r543, %r540, 16;
	and.b32  	%r544, %r543, 16711680;
	or.b32  	%r545, %r544, %r542;
	and.b16  	%rs32, %rs31, 255;
	mul.wide.u16 	%r546, %rs32, 256;
	or.b32  	%r547, %r545, %r546;
	bfe.u32 	%r548, %r534, 24, 8;
	or.b32  	%r2686, %r547, %r548;
	shl.b32 	%r549, %r538, 24;
	shl.b32 	%r550, %r537, 16;
	and.b32  	%r551, %r550, 16711680;
	or.b32  	%r552, %r551, %r549;
	and.b16  	%rs33, %rs30, 255;
	mul.wide.u16 	%r553, %rs33, 256;
	or.b32  	%r554, %r552, %r553;
	bfe.u32 	%r555, %r535, 24, 8;
	or.b32  	%r2684, %r554, %r555;
	st.local.v4.u32 	[%rd264+48], {%r2683, %r533, %r2686, %r2684};
	mov.b32 	%r2682, 0;
	mov.u64 	%rd249, %rd5;
$L__BB0_3:
	shf.l.wrap.b32 	%r556, %r2686, %r2686, 15;
	shf.l.wrap.b32 	%r557, %r2686, %r2686, 13;
	xor.b32  	%r558, %r556, %r557;
	shr.u32 	%r559, %r2686, 10;
	xor.b32  	%r560, %r558, %r559;
	ld.local.u32 	%r561, [%rd249];
	add.s32 	%r562, %r560, %r561;
	ld.local.u32 	%r563, [%rd249+-32];
	shf.l.wrap.b32 	%r564, %r563, %r563, 25;
	shf.l.wrap.b32 	%r565, %r563, %r563, 14;
	xor.b32  	%r566, %r564, %r565;
	shr.u32 	%r567, %r563, 3;
	xor.b32  	%r568, %r566, %r567;
	add.s32 	%r569, %r562, %r2685;
	add.s32 	%r13, %r569, %r568;
	shf.l.wrap.b32 	%r570, %r2684, %r2684, 15;
	shf.l.wrap.b32 	%r571, %r2684, %r2684, 13;
	xor.b32  	%r572, %r570, %r571;
	shr.u32 	%r573, %r2684, 10;
	xor.b32  	%r574, %r572, %r573;
	ld.local.v2.u32 	{%r575, %r576}, [%rd249+4];
	add.s32 	%r577, %r574, %r575;
	ld.local.v2.u32 	{%r578, %r579}, [%rd249+-28];
	shf.l.wrap.b32 	%r580, %r578, %r578, 25;
	shf.l.wrap.b32 	%r581, %r578, %r578, 14;
	xor.b32  	%r582, %r580, %r581;
	shr.u32 	%r583, %r578, 3;
	xor.b32  	%r584, %r582, %r583;
	add.s32 	%r585, %r577, %r563;
	add.s32 	%r586, %r585, %r584;
	shf.l.wrap.b32 	%r587, %r13, %r13, 15;
	shf.l.wrap.b32 	%r588, %r13, %r13, 13;
	xor.b32  	%r589, %r587, %r588;
	shr.u32 	%r590, %r13, 10;
	xor.b32  	%r591, %r589, %r590;
	add.s32 	%r592, %r591, %r576;
	shf.l.wrap.b32 	%r593, %r579, %r579, 25;
	shf.l.wrap.b32 	%r594, %r579, %r579, 14;
	xor.b32  	%r595, %r593, %r594;
	shr.u32 	%r596, %r579, 3;
	xor.b32  	%r597, %r595, %r596;
	add.s32 	%r598, %r592, %r578;
	add.s32 	%r2686, %r598, %r597;
	shf.l.wrap.b32 	%r599, %r586, %r586, 15;
	shf.l.wrap.b32 	%r600, %r586, %r586, 13;
	xor.b32  	%r601, %r599, %r600;
	shr.u32 	%r602, %r586, 10;
	xor.b32  	%r603, %r601, %r602;
	add.s32 	%r604, %r603, %r2683;
	ld.local.u32 	%r2685, [%rd249+-20];
	shf.l.wrap.b32 	%r605, %r2685, %r2685, 25;
	shf.l.wrap.b32 	%r606, %r2685, %r2685, 14;
	xor.b32  	%r607, %r605, %r606;
	shr.u32 	%r608, %r2685, 3;
	xor.b32  	%r609, %r607, %r608;
	add.s32 	%r610, %r604, %r579;
	add.s32 	%r2684, %r610, %r609;
	st.local.v4.u32 	[%rd249+28], {%r13, %r586, %r2686, %r2684};
	add.s32 	%r2682, %r2682, 4;
	add.s64 	%rd249, %rd249, 16;
	setp.ne.s32 	%p2, %r2682, 48;
	mov.u32 	%r2683, %r13;
	@%p2 bra 	$L__BB0_3;
	ld.local.v2.u32 	{%r18, %r19}, [%rd4+80];
	ld.local.v2.u32 	{%r20, %r21}, [%rd4+88];
	ld.local.v2.u32 	{%r22, %r23}, [%rd4+96];
	ld.local.v2.u32 	{%r24, %r25}, [%rd4+104];
	mov.b32 	%r2687, 0;
	mov.u32 	%r2688, %r18;
	mov.u32 	%r2689, %r19;
	mov.u32 	%r2690, %r20;
	mov.u32 	%r2691, %r21;
	mov.u32 	%r2692, %r22;
	mov.u32 	%r2693, %r23;
	mov.u32 	%r2694, %r24;
	mov.u32 	%r2695, %r25;
$L__BB0_5:
	shf.l.wrap.b32 	%r612, %r2692, %r2692, 26;
	shf.l.wrap.b32 	%r613, %r2692, %r2692, 21;
	xor.b32  	%r614, %r612, %r613;
	shf.l.wrap.b32 	%r615, %r2692, %r2692, 7;
	xor.b32  	%r616, %r614, %r615;
	and.b32  	%r617, %r2692, %r2693;
	not.b32 	%r618, %r2692;
	and.b32  	%r619, %r2694, %r618;
	or.b32  	%r620, %r617, %r619;
	mul.wide.u32 	%rd58, %r2687, 4;
	mov.u64 	%rd59, k;
	add.s64 	%rd60, %rd59, %rd58;
	ld.global.u32 	%r621, [%rd60];
	add.s64 	%rd61, %rd264, %rd58;
	ld.local.v4.u32 	{%r622, %r623, %r624, %r625}, [%rd61];
	add.s32 	%r626, %r620, %r2695;
	add.s32 	%r627, %r626, %r616;
	add.s32 	%r628, %r627, %r621;
	add.s32 	%r629, %r628, %r622;
	shf.l.wrap.b32 	%r630, %r2688, %r2688, 30;
	shf.l.wrap.b32 	%r631, %r2688, %r2688, 19;
	xor.b32  	%r632, %r630, %r631;
	shf.l.wrap.b32 	%r633, %r2688, %r2688, 10;
	xor.b32  	%r634, %r632, %r633;
	xor.b32  	%r635, %r2689, %r2690;
	and.b32  	%r636, %r2688, %r635;
	and.b32  	%r637, %r2689, %r2690;
	xor.b32  	%r638, %r636, %r637;
	add.s32 	%r639, %r634, %r638;
	add.s32 	%r2695, %r629, %r2691;
	add.s32 	%r2691, %r639, %r629;
	shf.l.wrap.b32 	%r640, %r2695, %r2695, 26;
	shf.l.wrap.b32 	%r641, %r2695, %r2695, 21;
	xor.b32  	%r642, %r640, %r641;
	shf.l.wrap.b32 	%r643, %r2695, %r2695, 7;
	xor.b32  	%r644, %r642, %r643;
	and.b32  	%r645, %r2695, %r2692;
	not.b32 	%r646, %r2695;
	and.b32  	%r647, %r2693, %r646;
	or.b32  	%r648, %r645, %r647;
	ld.global.u32 	%r649, [%rd60+4];
	add.s32 	%r650, %r648, %r2694;
	add.s32 	%r651, %r650, %r644;
	add.s32 	%r652, %r651, %r649;
	add.s32 	%r653, %r652, %r623;
	shf.l.wrap.b32 	%r654, %r2691, %r2691, 30;
	shf.l.wrap.b32 	%r655, %r2691, %r2691, 19;
	xor.b32  	%r656, %r654, %r655;
	shf.l.wrap.b32 	%r657, %r2691, %r2691, 10;
	xor.b32  	%r658, %r656, %r657;
	xor.b32  	%r659, %r2688, %r2689;
	and.b32  	%r660, %r2691, %r659;
	and.b32  	%r661, %r2688, %r2689;
	xor.b32  	%r662, %r660, %r661;
	add.s32 	%r663, %r658, %r662;
	add.s32 	%r2694, %r653, %r2690;
	add.s32 	%r2690, %r663, %r653;
	shf.l.wrap.b32 	%r664, %r2694, %r2694, 26;
	shf.l.wrap.b32 	%r665, %r2694, %r2694, 21;
	xor.b32  	%r666, %r664, %r665;
	shf.l.wrap.b32 	%r667, %r2694, %r2694, 7;
	xor.b32  	%r668, %r666, %r667;
	and.b32  	%r669, %r2694, %r2695;
	not.b32 	%r670, %r2694;
	and.b32  	%r671, %r2692, %r670;
	or.b32  	%r672, %r669, %r671;
	ld.global.u32 	%r673, [%rd60+8];
	add.s32 	%r674, %r672, %r2693;
	add.s32 	%r675, %r674, %r668;
	add.s32 	%r676, %r675, %r673;
	add.s32 	%r677, %r676, %r624;
	shf.l.wrap.b32 	%r678, %r2690, %r2690, 30;
	shf.l.wrap.b32 	%r679, %r2690, %r2690, 19;
	xor.b32  	%r680, %r678, %r679;
	shf.l.wrap.b32 	%r681, %r2690, %r2690, 10;
	xor.b32  	%r682, %r680, %r681;
	xor.b32  	%r683, %r2691, %r2688;
	and.b32  	%r684, %r2690, %r683;
	and.b32  	%r685, %r2691, %r2688;
	xor.b32  	%r686, %r684, %r685;
	add.s32 	%r687, %r682, %r686;
	add.s32 	%r2693, %r677, %r2689;
	add.s32 	%r2689, %r687, %r677;
	shf.l.wrap.b32 	%r688, %r2693, %r2693, 26;
	shf.l.wrap.b32 	%r689, %r2693, %r2693, 21;
	xor.b32  	%r690, %r688, %r689;
	shf.l.wrap.b32 	%r691, %r2693, %r2693, 7;
	xor.b32  	%r692, %r690, %r691;
	and.b32  	%r693, %r2693, %r2694;
	not.b32 	%r694, %r2693;
	and.b32  	%r695, %r2695, %r694;
	or.b32  	%r696, %r693, %r695;
	ld.global.u32 	%r697, [%rd60+12];
	add.s32 	%r698, %r696, %r2692;
	add.s32 	%r699, %r698, %r692;
	add.s32 	%r700, %r699, %r697;
	add.s32 	%r701, %r700, %r625;
	shf.l.wrap.b32 	%r702, %r2689, %r2689, 30;
	shf.l.wrap.b32 	%r703, %r2689, %r2689, 19;
	xor.b32  	%r704, %r702, %r703;
	shf.l.wrap.b32 	%r705, %r2689, %r2689, 10;
	xor.b32  	%r706, %r704, %r705;
	xor.b32  	%r707, %r2690, %r2691;
	and.b32  	%r708, %r2689, %r707;
	and.b32  	%r709, %r2690, %r2691;
	xor.b32  	%r710, %r708, %r709;
	add.s32 	%r711, %r706, %r710;
	add.s32 	%r2692, %r701, %r2688;
	add.s32 	%r2688, %r711, %r701;
	add.s32 	%r2687, %r2687, 4;
	setp.ne.s32 	%p3, %r2687, 64;
	@%p3 bra 	$L__BB0_5;
	add.s32 	%r713, %r18, %r2688;
	add.s32 	%r714, %r19, %r2689;
	st.local.v2.u32 	[%rd4+80], {%r713, %r714};
	add.s32 	%r715, %r20, %r2690;
	add.s32 	%r716, %r21, %r2691;
	st.local.v2.u32 	[%rd4+88], {%r715, %r716};
	add.s32 	%r717, %r22, %r2692;
	add.s32 	%r718, %r23, %r2693;
	st.local.v2.u32 	[%rd4+96], {%r717, %r718};
	add.s32 	%r719, %r24, %r2694;
	add.s32 	%r720, %r25, %r2695;
	st.local.v2.u32 	[%rd4+104], {%r719, %r720};
	ld.local.u64 	%rd62, [%rd4+72];
	add.s64 	%rd63, %rd62, 512;
	st.local.u64 	[%rd4+72], %rd63;
	mov.b32 	%r2696, 0;
	st.local.u32 	[%rd4+64], %r2696;
$L__BB0_7:
	add.s32 	%r2681, %r2681, 1;
	setp.ne.s32 	%p4, %r2681, 80;
	@%p4 bra 	$L__BB0_1;
	add.s64 	%rd8, %rd4, 8;
	setp.gt.u32 	%p5, %r2696, 55;
	@%p5 bra 	$L__BB0_22;
	cvt.u64.u32 	%rd126, %r2696;
	add.s64 	%rd127, %rd4, %rd126;
	mov.b16 	%rs71, 128;
	st.local.u8 	[%rd127], %rs71;
	setp.eq.s32 	%p17, %r2696, 55;
	@%p17 bra 	$L__BB0_41;
	sub.s32 	%r46, 55, %r2696;
	and.b32  	%r47, %r46, 15;
	setp.gt.u32 	%p18, %r2696, 39;
	@%p18 bra 	$L__BB0_13;
	cvt.u16.u32 	%rs72, %r46;
	shr.u16 	%rs73, %rs72, 4;
	and.b16  	%rs74, %rs73, 3;
	mul.wide.u16 	%r1102, %rs74, 16;
	neg.s32 	%r2697, %r1102;
	add.s64 	%rd250, %rd8, %rd126;
$L__BB0_12:
	.pragma "nounroll";
	mov.b16 	%rs75, 0;
	st.local.u8 	[%rd250+-7], %rs75;
	st.local.u8 	[%rd250+-6], %rs75;
	st.local.u8 	[%rd250+-5], %rs75;
	st.local.u8 	[%rd250+-4], %rs75;
	st.local.u8 	[%rd250+-3], %rs75;
	st.local.u8 	[%rd250+-2], %rs75;
	st.local.u8 	[%rd250+-1], %rs75;
	st.local.u8 	[%rd250], %rs75;
	st.local.u8 	[%rd250+1], %rs75;
	st.local.u8 	[%rd250+2], %rs75;
	st.local.u8 	[%rd250+3], %rs75;
	st.local.u8 	[%rd250+4], %rs75;
	st.local.u8 	[%rd250+5], %rs75;
	st.local.u8 	[%rd250+6], %rs75;
	st.local.u8 	[%rd250+7], %rs75;
	add.s32 	%r2696, %r2696, 16;
	st.local.u8 	[%rd250+8], %rs75;
	add.s32 	%r2697, %r2697, 16;
	add.s64 	%rd250, %rd250, 16;
	setp.eq.s32 	%p19, %r2697, 0;
	@%p19 bra 	$L__BB0_13;
	bra.uni 	$L__BB0_12;
$L__BB0_13:
	setp.eq.s32 	%p20, %r47, 0;
	@%p20 bra 	$L__BB0_41;
	and.b32  	%r116, %r46, 7;
	setp.lt.u32 	%p21, %r47, 8;
	@%p21 bra 	$L__BB0_16;
	cvt.u64.u32 	%rd129, %r2696;
	add.s64 	%rd130, %rd4, %rd129;
	mov.b16 	%rs76, 0;
	st.local.u8 	[%rd130+1], %rs76;
	st.local.u8 	[%rd130+2], %rs76;
	st.local.u8 	[%rd130+3], %rs76;
	st.local.u8 	[%rd130+4], %rs76;
	st.local.u8 	[%rd130+5], %rs76;
	st.local.u8 	[%rd130+6], %rs76;
	st.local.u8 	[%rd130+7], %rs76;
	add.s32 	%r2696, %r2696, 8;
	st.local.u8 	[%rd130+8], %rs76;
$L__BB0_16:
	setp.eq.s32 	%p22, %r116, 0;
	@%p22 bra 	$L__BB0_41;
	and.b32  	%r119, %r46, 3;
	setp.lt.u32 	%p23, %r116, 4;
	@%p23 bra 	$L__BB0_19;
	cvt.u64.u32 	%rd131, %r2696;
	add.s64 	%rd132, %rd4, %rd131;
	mov.b16 	%rs77, 0;
	st.local.u8 	[%rd132+1], %rs77;
	st.local.u8 	[%rd132+2], %rs77;
	st.local.u8 	[%rd132+3], %rs77;
	add.s32 	%r2696, %r2696, 4;
	st.local.u8 	[%rd132+4], %rs77;
$L__BB0_19:
	setp.eq.s32 	%p24, %r119, 0;
	@%p24 bra 	$L__BB0_41;
	cvt.u64.u32 	%rd133, %r2696;
	add.s64 	%rd134, %rd133, %rd4;
	add.s64 	%rd254, %rd134, 1;
	neg.s32 	%r2723, %r119;
$L__BB0_21:
	.pragma "nounroll";
	mov.b16 	%rs78, 0;
	st.local.u8 	[%rd254], %rs78;
	add.s64 	%rd254, %rd254, 1;
	add.s32 	%r2723, %r2723, 1;
	setp.ne.s32 	%p25, %r2723, 0;
	@%p25 bra 	$L__BB0_21;
	bra.uni 	$L__BB0_41;
$L__BB0_22:
	cvt.u64.u32 	%rd64, %r2696;
	add.s64 	%rd65, %rd4, %rd64;
	mov.b16 	%rs34, 128;
	st.local.u8 	[%rd65], %rs34;
	add.s32 	%r2702, %r2696, 1;
	setp.gt.u32 	%p6, %r2702, 63;
	@%p6 bra 	$L__BB0_36;
	sub.s32 	%r54, 63, %r2696;
	and.b32  	%r55, %r54, 15;
	add.s32 	%r721, %r2696, -48;
	setp.lt.u32 	%p7, %r721, 15;
	@%p7 bra 	$L__BB0_27;
	add.s32 	%r2700, %r2696, 8;
	and.b32  	%r722, %r54, -16;
	neg.s32 	%r2699, %r722;
$L__BB0_25:
	.pragma "nounroll";
	add.s32 	%r723, %r2700, -7;
	cvt.u64.u32 	%rd66, %r723;
	add.s64 	%rd67, %rd4, %rd66;
	mov.b16 	%rs35, 0;
	st.local.u8 	[%rd67], %rs35;
	add.s32 	%r724, %r2700, -6;
	cvt.u64.u32 	%rd68, %r724;
	add.s64 	%rd69, %rd4, %rd68;
	st.local.u8 	[%rd69], %rs35;
	add.s32 	%r725, %r2700, -5;
	cvt.u64.u32 	%rd70, %r725;
	add.s64 	%rd71, %rd4, %rd70;
	st.local.u8 	[%rd71], %rs35;
	add.s32 	%r726, %r2700, -4;
	cvt.u64.u32 	%rd72, %r726;
	add.s64 	%rd73, %rd4, %rd72;
	st.local.u8 	[%rd73], %rs35;
	add.s32 	%r727, %r2700, -3;
	cvt.u64.u32 	%rd74, %r727;
	add.s64 	%rd75, %rd4, %rd74;
	st.local.u8 	[%rd75], %rs35;
	add.s32 	%r728, %r2700, -2;
	cvt.u64.u32 	%rd76, %r728;
	add.s64 	%rd77, %rd4, %rd76;
	st.local.u8 	[%rd77], %rs35;
	add.s32 	%r729, %r2700, -1;
	cvt.u64.u32 	%rd78, %r729;
	add.s64 	%rd79, %rd4, %rd78;
	st.local.u8 	[%rd79], %rs35;
	add.s32 	%r730, %r2700, 8;
	cvt.u64.u32 	%rd80, %r2700;
	add.s64 	%rd81, %rd4, %rd80;
	st.local.u8 	[%rd81], %rs35;
	add.s32 	%r731, %r2700, 1;
	cvt.u64.u32 	%rd82, %r731;
	add.s64 	%rd83, %rd4, %rd82;
	st.local.u8 	[%rd83], %rs35;
	add.s32 	%r732, %r2700, 2;
	cvt.u64.u32 	%rd84, %r732;
	add.s64 	%rd85, %rd4, %rd84;
	st.local.u8 	[%rd85], %rs35;
	add.s32 	%r733, %r2700, 3;
	cvt.u64.u32 	%rd86, %r733;
	add.s64 	%rd87, %rd4, %rd86;
	st.local.u8 	[%rd87], %rs35;
	add.s32 	%r734, %r2700, 4;
	cvt.u64.u32 	%rd88, %r734;
	add.s64 	%rd89, %rd4, %rd88;
	st.local.u8 	[%rd89], %rs35;
	add.s32 	%r735, %r2700, 5;
	cvt.u64.u32 	%rd90, %r735;
	add.s64 	%rd91, %rd4, %rd90;
	st.local.u8 	[%rd91], %rs35;
	add.s32 	%r736, %r2700, 6;
	cvt.u64.u32 	%rd92, %r736;
	add.s64 	%rd93, %rd4, %rd92;
	st.local.u8 	[%rd93], %rs35;
	add.s32 	%r737, %r2700, 7;
	cvt.u64.u32 	%rd94, %r737;
	add.s64 	%rd95, %rd4, %rd94;
	st.local.u8 	[%rd95], %rs35;
	cvt.u64.u32 	%rd96, %r730;
	add.s64 	%rd97, %rd4, %rd96;
	st.local.u8 	[%rd97], %rs35;
	add.s32 	%r2700, %r2700, 16;
	add.s32 	%r2699, %r2699, 16;
	setp.ne.s32 	%p8, %r2699, 0;
	@%p8 bra 	$L__BB0_25;
	add.s32 	%r2702, %r2700, -7;
$L__BB0_27:
	setp.eq.s32 	%p9, %r55, 0;
	@%p9 bra 	$L__BB0_36;
	and.b32  	%r64, %r54, 7;
	setp.lt.u32 	%p10, %r55, 8;
	@%p10 bra 	$L__BB0_30;
	cvt.u64.u32 	%rd98, %r2702;
	add.s64 	%rd99, %rd4, %rd98;
	mov.b16 	%rs36, 0;
	st.local.u8 	[%rd99], %rs36;
	add.s32 	%r738, %r2702, 1;
	cvt.u64.u32 	%rd100, %r738;
	add.s64 	%rd101, %rd4, %rd100;
	st.local.u8 	[%rd101], %rs36;
	add.s32 	%r739, %r2702, 2;
	cvt.u64.u32 	%rd102, %r739;
	add.s64 	%rd103, %rd4, %rd102;
	st.local.u8 	[%rd103], %rs36;
	add.s32 	%r740, %r2702, 3;
	cvt.u64.u32 	%rd104, %r740;
	add.s64 	%rd105, %rd4, %rd104;
	st.local.u8 	[%rd105], %rs36;
	add.s32 	%r741, %r2702, 4;
	cvt.u64.u32 	%rd106, %r741;
	add.s64 	%rd107, %rd4, %rd106;
	st.local.u8 	[%rd107], %rs36;
	add.s32 	%r742, %r2702, 5;
	cvt.u64.u32 	%rd108, %r742;
	add.s64 	%rd109, %rd4, %rd108;
	st.local.u8 	[%rd109], %rs36;
	add.s32 	%r743, %r2702, 6;
	cvt.u64.u32 	%rd110, %r743;
	add.s64 	%rd111, %rd4, %rd110;
	st.local.u8 	[%rd111], %rs36;
	add.s32 	%r744, %r2702, 7;
	cvt.u64.u32 	%rd112, %r744;
	add.s64 	%rd113, %rd4, %rd112;
	st.local.u8 	[%rd113], %rs36;
	add.s32 	%r2702, %r2702, 8;
$L__BB0_30:
	setp.eq.s32 	%p11, %r64, 0;
	@%p11 bra 	$L__BB0_36;
	and.b32  	%r67, %r54, 3;
	setp.lt.u32 	%p12, %r64, 4;
	@%p12 bra 	$L__BB0_33;
	cvt.u64.u32 	%rd114, %r2702;
	add.s64 	%rd115, %rd4, %rd114;
	mov.b16 	%rs37, 0;
	st.local.u8 	[%rd115], %rs37;
	add.s32 	%r745, %r2702, 1;
	cvt.u64.u32 	%rd116, %r745;
	add.s64 	%rd117, %rd4, %rd116;
	st.local.u8 	[%rd117], %rs37;
	add.s32 	%r746, %r2702, 2;
	cvt.u64.u32 	%rd118, %r746;
	add.s64 	%rd119, %rd4, %rd118;
	st.local.u8 	[%rd119], %rs37;
	add.s32 	%r747, %r2702, 3;
	cvt.u64.u32 	%rd120, %r747;
	add.s64 	%rd121, %rd4, %rd120;
	st.local.u8 	[%rd121], %rs37;
	add.s32 	%r2702, %r2702, 4;
$L__BB0_33:
	setp.eq.s32 	%p13, %r67, 0;
	@%p13 bra 	$L__BB0_36;
	neg.s32 	%r2704, %r67;
$L__BB0_35:
	.pragma "nounroll";
	cvt.u64.u32 	%rd122, %r2702;
	add.s64 	%rd123, %rd4, %rd122;
	mov.b16 	%rs38, 0;
	st.local.u8 	[%rd123], %rs38;
	add.s32 	%r2702, %r2702, 1;
	add.s32 	%r2704, %r2704, 1;
	setp.ne.s32 	%p14, %r2704, 0;
	@%p14 bra 	$L__BB0_35;
$L__BB0_36:
	add.s64 	%rd251, %rd264, 36;
	ld.local.v2.b32 	{%r749, %r750}, [%rd4];
	bfe.u32 	%r751, %r750, 16, 8;
	cvt.u16.u32 	%rs39, %r751;
	bfe.u32 	%r752, %r750, 8, 8;
	bfe.u32 	%r753, %r750, 0, 8;
	bfe.u32 	%r754, %r749, 16, 8;
	cvt.u16.u32 	%rs40, %r754;
	bfe.u32 	%r755, %r749, 8, 8;
	bfe.u32 	%r756, %r749, 0, 8;
	shl.b32 	%r757, %r756, 24;
	shl.b32 	%r758, %r755, 16;
	and.b32  	%r759, %r758, 16711680;
	or.b32  	%r760, %r759, %r757;
	and.b16  	%rs41, %rs40, 255;
	mul.wide.u16 	%r761, %rs41, 256;
	or.b32  	%r762, %r760, %r761;
	bfe.u32 	%r763, %r749, 24, 8;
	or.b32  	%r2709, %r762, %r763;
	shl.b32 	%r764, %r753, 24;
	shl.b32 	%r765, %r752, 16;
	and.b32  	%r766, %r765, 16711680;
	or.b32  	%r767, %r766, %r764;
	and.b16  	%rs42, %rs39, 255;
	mul.wide.u16 	%r768, %rs42, 256;
	or.b32  	%r769, %r767, %r768;
	bfe.u32 	%r770, %r750, 24, 8;
	or.b32  	%r771, %r769, %r770;
	ld.local.v2.b32 	{%r772, %r773}, [%rd4+8];
	bfe.u32 	%r774, %r773, 16, 8;
	cvt.u16.u32 	%rs43, %r774;
	bfe.u32 	%r775, %r773, 8, 8;
	bfe.u32 	%r776, %r773, 0, 8;
	bfe.u32 	%r777, %r772, 16, 8;
	cvt.u16.u32 	%rs44, %r777;
	bfe.u32 	%r778, %r772, 8, 8;
	bfe.u32 	%r779, %r772, 0, 8;
	shl.b32 	%r780, %r779, 24;
	shl.b32 	%r781, %r778, 16;
	and.b32  	%r782, %r781, 16711680;
	or.b32  	%r783, %r782, %r780;
	and.b16  	%rs45, %rs44, 255;
	mul.wide.u16 	%r784, %rs45, 256;
	or.b32  	%r785, %r783, %r784;
	bfe.u32 	%r786, %r772, 24, 8;
	or.b32  	%r787, %r785, %r786;
	shl.b32 	%r788, %r776, 24;
	shl.b32 	%r789, %r775, 16;
	and.b32  	%r790, %r789, 16711680;
	or.b32  	%r791, %r790, %r788;
	and.b16  	%rs46, %rs43, 255;
	mul.wide.u16 	%r792, %rs46, 256;
	or.b32  	%r793, %r791, %r792;
	bfe.u32 	%r794, %r773, 24, 8;
	or.b32  	%r795, %r793, %r794;
	st.local.v4.u32 	[%rd264], {%r2709, %r771, %r787, %r795};
	ld.local.v2.b32 	{%r796, %r797}, [%rd4+16];
	bfe.u32 	%r798, %r797, 16, 8;
	cvt.u16.u32 	%rs47, %r798;
	bfe.u32 	%r799, %r797, 8, 8;
	bfe.u32 	%r800, %r797, 0, 8;
	bfe.u32 	%r801, %r796, 16, 8;
	cvt.u16.u32 	%rs48, %r801;
	bfe.u32 	%r802, %r796, 8, 8;
	bfe.u32 	%r803, %r796, 0, 8;
	shl.b32 	%r804, %r803, 24;
	shl.b32 	%r805, %r802, 16;
	and.b32  	%r806, %r805, 16711680;
	or.b32  	%r807, %r806, %r804;
	and.b16  	%rs49, %rs48, 255;
	mul.wide.u16 	%r808, %rs49, 256;
	or.b32  	%r809, %r807, %r808;
	bfe.u32 	%r810, %r796, 24, 8;
	or.b32  	%r811, %r809, %r810;
	shl.b32 	%r812, %r800, 24;
	shl.b32 	%r813, %r799, 16;
	and.b32  	%r814, %r813, 16711680;
	or.b32  	%r815, %r814, %r812;
	and.b16  	%rs50, %rs47, 255;
	mul.wide.u16 	%r816, %rs50, 256;
	or.b32  	%r817, %r815, %r816;
	bfe.u32 	%r818, %r797, 24, 8;
	or.b32  	%r819, %r817, %r818;
	ld.local.v2.b32 	{%r820, %r821}, [%rd4+24];
	bfe.u32 	%r822, %r821, 16, 8;
	cvt.u16.u32 	%rs51, %r822;
	bfe.u32 	%r823, %r821, 8, 8;
	bfe.u32 	%r824, %r821, 0, 8;
	bfe.u32 	%r825, %r820, 16, 8;
	cvt.u16.u32 	%rs52, %r825;
	bfe.u32 	%r826, %r820, 8, 8;
	bfe.u32 	%r827, %r820, 0, 8;
	shl.b32 	%r828, %r827, 24;
	shl.b32 	%r829, %r826, 16;
	and.b32  	%r830, %r829, 16711680;
	or.b32  	%r831, %r830, %r828;
	and.b16  	%rs53, %rs52, 255;
	mul.wide.u16 	%r832, %rs53, 256;
	or.b32  	%r833, %r831, %r832;
	bfe.u32 	%r834, %r820, 24, 8;
	or.b32  	%r835, %r833, %r834;
	shl.b32 	%r836, %r824, 24;
	shl.b32 	%r837, %r823, 16;
	and.b32  	%r838, %r837, 16711680;
	or.b32  	%r839, %r838, %r836;
	and.b16  	%rs54, %rs51, 255;
	mul.wide.u16 	%r840, %rs54, 256;
	or.b32  	%r841, %r839, %r840;
	bfe.u32 	%r842, %r821, 24, 8;
	or.b32  	%r843, %r841, %r842;
	st.local.v4.u32 	[%rd264+16], {%r811, %r819, %r835, %r843};
	ld.local.v2.b32 	{%r844, %r845}, [%rd4+32];
	bfe.u32 	%r846, %r845, 16, 8;
	cvt.u16.u32 	%rs55, %r846;
	bfe.u32 	%r847, %r845, 8, 8;
	bfe.u32 	%r848, %r845, 0, 8;
	bfe.u32 	%r849, %r844, 16, 8;
	cvt.u16.u32 	%rs56, %r849;
	bfe.u32 	%r850, %r844, 8, 8;
	bfe.u32 	%r851, %r844, 0, 8;
	shl.b32 	%r852, %r851, 24;
	shl.b32 	%r853, %r850, 16;
	and.b32  	%r854, %r853, 16711680;
	or.b32  	%r855, %r854, %r852;
	and.b16  	%rs57, %rs56, 255;
	mul.wide.u16 	%r856, %rs57, 256;
	or.b32  	%r857, %r855, %r856;
	bfe.u32 	%r858, %r844, 24, 8;
	or.b32  	%r859, %r857, %r858;
	shl.b32 	%r860, %r848, 24;
	shl.b32 	%r861, %r847, 16;
	and.b32  	%r862, %r861, 16711680;
	or.b32  	%r863, %r862, %r860;
	and.b16  	%rs58, %rs55, 255;
	mul.wide.u16 	%r864, %rs58, 256;
	or.b32  	%r865, %r863, %r864;
	bfe.u32 	%r866, %r845, 24, 8;
	or.b32  	%r867, %r865, %r866;
	ld.local.v2.b32 	{%r868, %r869}, [%rd4+40];
	bfe.u32 	%r870, %r869, 16, 8;
	cvt.u16.u32 	%rs59, %r870;
	bfe.u32 	%r871, %r869, 8, 8;
	bfe.u32 	%r872, %r869, 0, 8;
	bfe.u32 	%r873, %r868, 16, 8;
	cvt.u16.u32 	%rs60, %r873;
	bfe.u32 	%r874, %r868, 8, 8;
	bfe.u32 	%r875, %r868, 0, 8;
	shl.b32 	%r876, %r875, 24;
	shl.b32 	%r877, %r874, 16;
	and.b32  	%r878, %r877, 16711680;
	or.b32  	%r879, %r878, %r876;
	and.b16  	%rs61, %rs60, 255;
	mul.wide.u16 	%r880, %rs61, 256;
	or.b32  	%r881, %r879, %r880;
	bfe.u32 	%r882, %r868, 24, 8;
	or.b32  	%r883, %r881, %r882;
	shl.b32 	%r884, %r872, 24;
	shl.b32 	%r885, %r871, 16;
	and.b32  	%r886, %r885, 16711680;
	or.b32  	%r887, %r886, %r884;
	and.b16  	%rs62, %rs59, 255;
	mul.wide.u16 	%r888, %rs62, 256;
	or.b32  	%r889, %r887, %r888;
	bfe.u32 	%r890, %r869, 24, 8;
	or.b32  	%r891, %r889, %r890;
	st.local.v4.u32 	[%rd264+32], {%r859, %r867, %r883, %r891};
	ld.local.v2.b32 	{%r892, %r893}, [%rd4+48];
	bfe.u32 	%r894, %r893, 16, 8;
	cvt.u16.u32 	%rs63, %r894;
	bfe.u32 	%r895, %r893, 8, 8;
	bfe.u32 	%r896, %r893, 0, 8;
	bfe.u32 	%r897, %r892, 16, 8;
	cvt.u16.u32 	%rs64, %r897;
	bfe.u32 	%r898, %r892, 8, 8;
	bfe.u32 	%r899, %r892, 0, 8;
	shl.b32 	%r900, %r899, 24;
	shl.b32 	%r901, %r898, 16;
	and.b32  	%r902, %r901, 16711680;
	or.b32  	%r903, %r902, %r900;
	and.b16  	%rs65, %rs64, 255;
	mul.wide.u16 	%r904, %rs65, 256;
	or.b32  	%r905, %r903, %r904;
	bfe.u32 	%r906, %r892, 24, 8;
	or.b32  	%r2707, %r905, %r906;
	shl.b32 	%r907, %r896, 24;
	shl.b32 	%r908, %r895, 16;
	and.b32  	%r909, %r908, 16711680;
	or.b32  	%r910, %r909, %r907;
	and.b16  	%rs66, %rs63, 255;
	mul.wide.u16 	%r911, %rs66, 256;
	or.b32  	%r912, %r910, %r911;
	bfe.u32 	%r913, %r893, 24, 8;
	or.b32  	%r914, %r912, %r913;
	ld.local.v2.b32 	{%r915, %r916}, [%rd4+56];
	bfe.u32 	%r917, %r916, 16, 8;
	cvt.u16.u32 	%rs67, %r917;
	bfe.u32 	%r918, %r916, 8, 8;
	bfe.u32 	%r919, %r916, 0, 8;
	bfe.u32 	%r920, %r915, 16, 8;
	cvt.u16.u32 	%rs68, %r920;
	bfe.u32 	%r921, %r915, 8, 8;
	bfe.u32 	%r922, %r915, 0, 8;
	shl.b32 	%r923, %r922, 24;
	shl.b32 	%r924, %r921, 16;
	and.b32  	%r925, %r924, 16711680;
	or.b32  	%r926, %r925, %r923;
	and.b16  	%rs69, %rs68, 255;
	mul.wide.u16 	%r927, %rs69, 256;
	or.b32  	%r928, %r926, %r927;
	bfe.u32 	%r929, %r915, 24, 8;
	or.b32  	%r2710, %r928, %r929;
	shl.b32 	%r930, %r919, 24;
	shl.b32 	%r931, %r918, 16;
	and.b32  	%r932, %r931, 16711680;
	or.b32  	%r933, %r932, %r930;
	and.b16  	%rs70, %rs67, 255;
	mul.wide.u16 	%r934, %rs70, 256;
	or.b32  	%r935, %r933, %r934;
	bfe.u32 	%r936, %r916, 24, 8;
	or.b32  	%r2708, %r935, %r936;
	st.local.v4.u32 	[%rd264+48], {%r2707, %r914, %r2710, %r2708};
	mov.b32 	%r2706, 0;
$L__BB0_37:
	shf.l.wrap.b32 	%r937, %r2710, %r2710, 15;
	shf.l.wrap.b32 	%r938, %r2710, %r2710, 13;
	xor.b32  	%r939, %r937, %r938;
	shr.u32 	%r940, %r2710, 10;
	xor.b32  	%r941, %r939, %r940;
	ld.local.u32 	%r942, [%rd251];
	add.s32 	%r943, %r941, %r942;
	ld.local.u32 	%r944, [%rd251+-32];
	shf.l.wrap.b32 	%r945, %r944, %r944, 25;
	shf.l.wrap.b32 	%r946, %r944, %r944, 14;
	xor.b32  	%r947, %r945, %r946;
	shr.u32 	%r948, %r944, 3;
	xor.b32  	%r949, %r947, %r948;
	add.s32 	%r950, %r943, %r2709;
	add.s32 	%r84, %r950, %r949;
	shf.l.wrap.b32 	%r951, %r2708, %r2708, 15;
	shf.l.wrap.b32 	%r952, %r2708, %r2708, 13;
	xor.b32  	%r953, %r951, %r952;
	shr.u32 	%r954, %r2708, 10;
	xor.b32  	%r955, %r953, %r954;
	ld.local.v2.u32 	{%r956, %r957}, [%rd251+4];
	add.s32 	%r958, %r955, %r956;
	ld.local.v2.u32 	{%r959, %r960}, [%rd251+-28];
	shf.l.wrap.b32 	%r961, %r959, %r959, 25;
	shf.l.wrap.b32 	%r962, %r959, %r959, 14;
	xor.b32  	%r963, %r961, %r962;
	shr.u32 	%r964, %r959, 3;
	xor.b32  	%r965, %r963, %r964;
	add.s32 	%r966, %r958, %r944;
	add.s32 	%r967, %r966, %r965;
	shf.l.wrap.b32 	%r968, %r84, %r84, 15;
	shf.l.wrap.b32 	%r969, %r84, %r84, 13;
	xor.b32  	%r970, %r968, %r969;
	shr.u32 	%r971, %r84, 10;
	xor.b32  	%r972, %r970, %r971;
	add.s32 	%r973, %r972, %r957;
	shf.l.wrap.b32 	%r974, %r960, %r960, 25;
	shf.l.wrap.b32 	%r975, %r960, %r960, 14;
	xor.b32  	%r976, %r974, %r975;
	shr.u32 	%r977, %r960, 3;
	xor.b32  	%r978, %r976, %r977;
	add.s32 	%r979, %r973, %r959;
	add.s32 	%r2710, %r979, %r978;
	shf.l.wrap.b32 	%r980, %r967, %r967, 15;
	shf.l.wrap.b32 	%r981, %r967, %r967, 13;
	xor.b32  	%r982, %r980, %r981;
	shr.u32 	%r983, %r967, 10;
	xor.b32  	%r984, %r982, %r983;
	add.s32 	%r985, %r984, %r2707;
	ld.local.u32 	%r2709, [%rd251+-20];
	shf.l.wrap.b32 	%r986, %r2709, %r2709, 25;
	shf.l.wrap.b32 	%r987, %r2709, %r2709, 14;
	xor.b32  	%r988, %r986, %r987;
	shr.u32 	%r989, %r2709, 3;
	xor.b32  	%r990, %r988, %r989;
	add.s32 	%r991, %r985, %r960;
	add.s32 	%r2708, %r991, %r990;
	st.local.v4.u32 	[%rd251+28], {%r84, %r967, %r2710, %r2708};
	add.s32 	%r2706, %r2706, 4;
	add.s64 	%rd251, %rd251, 16;
	setp.ne.s32 	%p15, %r2706, 48;
	mov.u32 	%r2707, %r84;
	@%p15 bra 	$L__BB0_37;
	ld.local.v2.u32 	{%r89, %r90}, [%rd4+104];
	ld.local.v2.u32 	{%r91, %r92}, [%rd4+96];
	ld.local.v2.u32 	{%r93, %r94}, [%rd4+88];
	ld.local.v2.u32 	{%r95, %r96}, [%rd4+80];
	mov.u64 	%rd125, k;
	add.s64 	%rd252, %rd125, 8;
	mov.b32 	%r2711, 0;
	mov.u64 	%rd253, %rd264;
	mov.u32 	%r2712, %r95;
	mov.u32 	%r2713, %r96;
	mov.u32 	%r2714, %r93;
	mov.u32 	%r2715, %r94;
	mov.u32 	%r2716, %r91;
	mov.u32 	%r2717, %r92;
	mov.u32 	%r2718, %r89;
	mov.u32 	%r2719, %r90;
$L__BB0_39:
	shf.l.wrap.b32 	%r993, %r2716, %r2716, 26;
	shf.l.wrap.b32 	%r994, %r2716, %r2716, 21;
	xor.b32  	%r995, %r993, %r994;
	shf.l.wrap.b32 	%r996, %r2716, %r2716, 7;
	xor.b32  	%r997, %r995, %r996;
	and.b32  	%r998, %r2716, %r2717;
	not.b32 	%r999, %r2716;
	and.b32  	%r1000, %r2718, %r999;
	or.b32  	%r1001, %r998, %r1000;
	ld.global.u32 	%r1002, [%rd252+-8];
	ld.local.v4.u32 	{%r1003, %r1004, %r1005, %r1006}, [%rd253];
	add.s32 	%r1007, %r1001, %r2719;
	add.s32 	%r1008, %r1007, %r997;
	add.s32 	%r1009, %r1008, %r1002;
	add.s32 	%r1010, %r1009, %r1003;
	shf.l.wrap.b32 	%r1011, %r2712, %r2712, 30;
	shf.l.wrap.b32 	%r1012, %r2712, %r2712, 19;
	xor.b32  	%r1013, %r1011, %r1012;
	shf.l.wrap.b32 	%r1014, %r2712, %r2712, 10;
	xor.b32  	%r1015, %r1013, %r1014;
	xor.b32  	%r1016, %r2713, %r2714;
	and.b32  	%r1017, %r2712, %r1016;
	and.b32  	%r1018, %r2713, %r2714;
	xor.b32  	%r1019, %r1017, %r1018;
	add.s32 	%r1020, %r1015, %r1019;
	add.s32 	%r2719, %r1010, %r2715;
	add.s32 	%r2715, %r1020, %r1010;
	shf.l.wrap.b32 	%r1021, %r2719, %r2719, 26;
	shf.l.wrap.b32 	%r1022, %r2719, %r2719, 21;
	xor.b32  	%r1023, %r1021, %r1022;
	shf.l.wrap.b32 	%r1024, %r2719, %r2719, 7;
	xor.b32  	%r1025, %r1023, %r1024;
	and.b32  	%r1026, %r2719, %r2716;
	not.b32 	%r1027, %r2719;
	and.b32  	%r1028, %r2717, %r1027;
	or.b32  	%r1029, %r1026, %r1028;
	ld.global.u32 	%r1030, [%rd252+-4];
	add.s32 	%r1031, %r1029, %r2718;
	add.s32 	%r1032, %r1031, %r1025;
	add.s32 	%r1033, %r1032, %r1030;
	add.s32 	%r1034, %r1033, %r1004;
	shf.l.wrap.b32 	%r1035, %r2715, %r2715, 30;
	shf.l.wrap.b32 	%r1036, %r2715, %r2715, 19;
	xor.b32  	%r1037, %r1035, %r1036;
	shf.l.wrap.b32 	%r1038, %r2715, %r2715, 10;
	xor.b32  	%r1039, %r1037, %r1038;
	xor.b32  	%r1040, %r2712, %r2713;
	and.b32  	%r1041, %r2715, %r1040;
	and.b32  	%r1042, %r2712, %r2713;
	xor.b32  	%r1043, %r1041, %r1042;
	add.s32 	%r1044, %r1039, %r1043;
	add.s32 	%r2718, %r1034, %r2714;
	add.s32 	%r2714, %r1044, %r1034;
	shf.l.wrap.b32 	%r1045, %r2718, %r2718, 26;
	shf.l.wrap.b32 	%r1046, %r2718, %r2718, 21;
	xor.b32  	%r1047, %r1045, %r1046;
	shf.l.wrap.b32 	%r1048, %r2718, %r2718, 7;
	xor.b32  	%r1049, %r1047, %r1048;
	and.b32  	%r1050, %r2718, %r2719;
	not.b32 	%r1051, %r2718;
	and.b32  	%r1052, %r2716, %r1051;
	or.b32  	%r1053, %r1050, %r1052;
	ld.global.u32 	%r1054, [%rd252];
	add.s32 	%r1055, %r1053, %r2717;
	add.s32 	%r1056, %r1055, %r1049;
	add.s32 	%r1057, %r1056, %r1054;
	add.s32 	%r1058, %r1057, %r1005;
	shf.l.wrap.b32 	%r1059, %r2714, %r2714, 30;
	shf.l.wrap.b32 	%r1060, %r2714, %r2714, 19;
	xor.b32  	%r1061, %r1059, %r1060;
	shf.l.wrap.b32 	%r1062, %r2714, %r2714, 10;
	xor.b32  	%r1063, %r1061, %r1062;
	xor.b32  	%r1064, %r2715, %r2712;
	and.b32  	%r1065, %r2714, %r1064;
	and.b32  	%r1066, %r2715, %r2712;
	xor.b32  	%r1067, %r1065, %r1066;
	add.s32 	%r1068, %r1063, %r1067;
	add.s32 	%r2717, %r1058, %r2713;
	add.s32 	%r2713, %r1068, %r1058;
	shf.l.wrap.b32 	%r1069, %r2717, %r2717, 26;
	shf.l.wrap.b32 	%r1070, %r2717, %r2717, 21;
	xor.b32  	%r1071, %r1069, %r1070;
	shf.l.wrap.b32 	%r1072, %r2717, %r2717, 7;
	xor.b32  	%r1073, %r1071, %r1072;
	and.b32  	%r1074, %r2717, %r2718;
	not.b32 	%r1075, %r2717;
	and.b32  	%r1076, %r2719, %r1075;
	or.b32  	%r1077, %r1074, %r1076;
	ld.global.u32 	%r1078, [%rd252+4];
	add.s32 	%r1079, %r1077, %r2716;
	add.s32 	%r1080, %r1079, %r1073;
	add.s32 	%r1081, %r1080, %r1078;
	add.s32 	%r1082, %r1081, %r1006;
	shf.l.wrap.b32 	%r1083, %r2713, %r2713, 30;
	shf.l.wrap.b32 	%r1084, %r2713, %r2713, 19;
	xor.b32  	%r1085, %r1083, %r1084;
	shf.l.wrap.b32 	%r1086, %r2713, %r2713, 10;
	xor.b32  	%r1087, %r1085, %r1086;
	xor.b32  	%r1088, %r2714, %r2715;
	and.b32  	%r1089, %r2713, %r1088;
	and.b32  	%r1090, %r2714, %r2715;
	xor.b32  	%r1091, %r1089, %r1090;
	add.s32 	%r1092, %r1087, %r1091;
	add.s32 	%r2716, %r1082, %r2712;
	add.s32 	%r2712, %r1092, %r1082;
	add.s32 	%r2711, %r2711, 4;
	add.s64 	%rd253, %rd253, 16;
	add.s64 	%rd252, %rd252, 16;
	setp.ne.s32 	%p16, %r2711, 64;
	@%p16 bra 	$L__BB0_39;
	add.s32 	%r1093, %r95, %r2712;
	add.s32 	%r1094, %r96, %r2713;
	st.local.v2.u32 	[%rd4+80], {%r1093, %r1094};
	add.s32 	%r1095, %r93, %r2714;
	add.s32 	%r1096, %r94, %r2715;
	st.local.v2.u32 	[%rd4+88], {%r1095, %r1096};
	add.s32 	%r1097, %r91, %r2716;
	add.s32 	%r1098, %r92, %r2717;
	st.local.v2.u32 	[%rd4+96], {%r1097, %r1098};
	add.s32 	%r1099, %r89, %r2718;
	add.s32 	%r1100, %r90, %r2719;
	st.local.v2.u32 	[%rd4+104], {%r1099, %r1100};
	mov.b32 	%r1101, 0;
	st.local.v2.u32 	[%rd4], {%r1101, %r1101};
	st.local.v2.u32 	[%rd4+8], {%r1101, %r1101};
	st.local.v2.u32 	[%rd4+16], {%r1101, %r1101};
	st.local.v2.u32 	[%rd4+24], {%r1101, %r1101};
	st.local.v2.u32 	[%rd4+32], {%r1101, %r1101};
	st.local.v2.u32 	[%rd4+40], {%r1101, %r1101};
	st.local.v2.u32 	[%rd4+48], {%r1101, %r1101};
$L__BB0_41:
	add.s64 	%rd255, %rd264, 36;
	ld.local.u32 	%r1104, [%rd4+64];
	shl.b32 	%r1105, %r1104, 3;
	cvt.u64.u32 	%rd135, %r1105;
	ld.local.u64 	%rd136, [%rd4+72];
	add.s64 	%rd137, %rd136, %rd135;
	st.local.u64 	[%rd4+72], %rd137;
	shr.u64 	%rd138, %rd137, 8;
	shr.u64 	%rd139, %rd137, 16;
	shr.u64 	%rd140, %rd137, 24;
	shr.u64 	%rd141, %rd137, 40;
	shr.u64 	%rd142, %rd137, 48;
	shr.u64 	%rd143, %rd137, 56;
	cvt.u32.u64 	%r1106, %rd138;
	cvt.u32.u64 	%r1107, %rd137;
	prmt.b32 	%r1108, %r1106, %r1107, 0x3340U;
	cvt.u32.u64 	%r1109, %rd140;
	cvt.u32.u64 	%r1110, %rd139;
	prmt.b32 	%r1111, %r1109, %r1110, 0x3340U;
	prmt.b32 	%r1112, %r1111, %r1108, 0x5410U;
	cvt.u32.u64 	%r1113, %rd141;
	{ .reg .b32 tmp; mov.b64 {tmp, %r1114}, %rd137; }
	prmt.b32 	%r1115, %r1113, %r1114, 0x3340U;
	cvt.u32.u64 	%r1116, %rd143;
	cvt.u32.u64 	%r1117, %rd142;
	prmt.b32 	%r1118, %r1116, %r1117, 0x3340U;
	prmt.b32 	%r1119, %r1118, %r1115, 0x5410U;
	st.local.v2.b32 	[%rd4+56], {%r1119, %r1112};
	ld.local.v2.b32 	{%r1120, %r1121}, [%rd4];
	bfe.u32 	%r1122, %r1121, 16, 8;
	cvt.u16.u32 	%rs79, %r1122;
	bfe.u32 	%r1123, %r1121, 8, 8;
	bfe.u32 	%r1124, %r1121, 0, 8;
	bfe.u32 	%r1125, %r1120, 16, 8;
	cvt.u16.u32 	%rs80, %r1125;
	bfe.u32 	%r1126, %r1120, 8, 8;
	bfe.u32 	%r1127, %r1120, 0, 8;
	shl.b32 	%r1128, %r1127, 24;
	shl.b32 	%r1129, %r1126, 16;
	and.b32  	%r1130, %r1129, 16711680;
	or.b32  	%r1131, %r1130, %r1128;
	and.b16  	%rs81, %rs80, 255;
	mul.wide.u16 	%r1132, %rs81, 256;
	or.b32  	%r1133, %r1131, %r1132;
	bfe.u32 	%r1134, %r1120, 24, 8;
	or.b32  	%r2727, %r1133, %r1134;
	shl.b32 	%r1135, %r1124, 24;
	shl.b32 	%r1136, %r1123, 16;
	and.b32  	%r1137, %r1136, 16711680;
	or.b32  	%r1138, %r1137, %r1135;
	and.b16  	%rs82, %rs79, 255;
	mul.wide.u16 	%r1139, %rs82, 256;
	or.b32  	%r1140, %r1138, %r1139;
	bfe.u32 	%r1141, %r1121, 24, 8;
	or.b32  	%r1142, %r1140, %r1141;
	ld.local.v2.b32 	{%r1143, %r1144}, [%rd4+8];
	bfe.u32 	%r1145, %r1144, 16, 8;
	cvt.u16.u32 	%rs83, %r1145;
	bfe.u32 	%r1146, %r1144, 8, 8;
	bfe.u32 	%r1147, %r1144, 0, 8;
	bfe.u32 	%r1148, %r1143, 16, 8;
	cvt.u16.u32 	%rs84, %r1148;
	bfe.u32 	%r1149, %r1143, 8, 8;
	bfe.u32 	%r1150, %r1143, 0, 8;
	shl.b32 	%r1151, %r1150, 24;
	shl.b32 	%r1152, %r1149, 16;
	and.b32  	%r1153, %r1152, 16711680;
	or.b32  	%r1154, %r1153, %r1151;
	and.b16  	%rs85, %rs84, 255;
	mul.wide.u16 	%r1155, %rs85, 256;
	or.b32  	%r1156, %r1154, %r1155;
	bfe.u32 	%r1157, %r1143, 24, 8;
	or.b32  	%r1158, %r1156, %r1157;
	shl.b32 	%r1159, %r1147, 24;
	shl.b32 	%r1160, %r1146, 16;
	and.b32  	%r1161, %r1160, 16711680;
	or.b32  	%r1162, %r1161, %r1159;
	and.b16  	%rs86, %rs83, 255;
	mul.wide.u16 	%r1163, %rs86, 256;
	or.b32  	%r1164, %r1162, %r1163;
	bfe.u32 	%r1165, %r1144, 24, 8;
	or.b32  	%r1166, %r1164, %r1165;
	st.local.v4.u32 	[%rd264], {%r2727, %r1142, %r1158, %r1166};
	ld.local.v2.b32 	{%r1167, %r1168}, [%rd4+16];
	bfe.u32 	%r1169, %r1168, 16, 8;
	cvt.u16.u32 	%rs87, %r1169;
	bfe.u32 	%r1170, %r1168, 8, 8;
	bfe.u32 	%r1171, %r1168, 0, 8;
	bfe.u32 	%r1172, %r1167, 16, 8;
	cvt.u16.u32 	%rs88, %r1172;
	bfe.u32 	%r1173, %r1167, 8, 8;
	bfe.u32 	%r1174, %r1167, 0, 8;
	shl.b32 	%r1175, %r1174, 24;
	shl.b32 	%r1176, %r1173, 16;
	and.b32  	%r1177, %r1176, 16711680;
	or.b32  	%r1178, %r1177, %r1175;
	and.b16  	%rs89, %rs88, 255;
	mul.wide.u16 	%r1179, %rs89, 256;
	or.b32  	%r1180, %r1178, %r1179;
	bfe.u32 	%r1181, %r1167, 24, 8;
	or.b32  	%r1182, %r1180, %r1181;
	shl.b32 	%r1183, %r1171, 24;
	shl.b32 	%r1184, %r1170, 16;
	and.b32  	%r1185, %r1184, 16711680;
	or.b32  	%r1186, %r1185, %r1183;
	and.b16  	%rs90, %rs87, 255;
	mul.wide.u16 	%r1187, %rs90, 256;
	or.b32  	%r1188, %r1186, %r1187;
	bfe.u32 	%r1189, %r1168, 24, 8;
	or.b32  	%r1190, %r1188, %r1189;
	ld.local.v2.b32 	{%r1191, %r1192}, [%rd4+24];
	bfe.u32 	%r1193, %r1192, 16, 8;
	cvt.u16.u32 	%rs91, %r1193;
	bfe.u32 	%r1194, %r1192, 8, 8;
	bfe.u32 	%r1195, %r1192, 0, 8;
	bfe.u32 	%r1196, %r1191, 16, 8;
	cvt.u16.u32 	%rs92, %r1196;
	bfe.u32 	%r1197, %r1191, 8, 8;
	bfe.u32 	%r1198, %r1191, 0, 8;
	shl.b32 	%r1199, %r1198, 24;
	shl.b32 	%r1200, %r1197, 16;
	and.b32  	%r1201, %r1200, 16711680;
	or.b32  	%r1202, %r1201, %r1199;
	and.b16  	%rs93, %rs92, 255;
	mul.wide.u16 	%r1203, %rs93, 256;
	or.b32  	%r1204, %r1202, %r1203;
	bfe.u32 	%r1205, %r1191, 24, 8;
	or.b32  	%r1206, %r1204, %r1205;
	shl.b32 	%r1207, %r1195, 24;
	shl.b32 	%r1208, %r1194, 16;
	and.b32  	%r1209, %r1208, 16711680;
	or.b32  	%r1210, %r1209, %r1207;
	and.b16  	%rs94, %rs91, 255;
	mul.wide.u16 	%r1211, %rs94, 256;
	or.b32  	%r1212, %r1210, %r1211;
	bfe.u32 	%r1213, %r1192, 24, 8;
	or.b32  	%r1214, %r1212, %r1213;
	st.local.v4.u32 	[%rd264+16], {%r1182, %r1190, %r1206, %r1214};
	ld.local.v2.b32 	{%r1215, %r1216}, [%rd4+32];
	bfe.u32 	%r1217, %r1216, 16, 8;
	cvt.u16.u32 	%rs95, %r1217;
	bfe.u32 	%r1218, %r1216, 8, 8;
	bfe.u32 	%r1219, %r1216, 0, 8;
	bfe.u32 	%r1220, %r1215, 16, 8;
	cvt.u16.u32 	%rs96, %r1220;
	bfe.u32 	%r1221, %r1215, 8, 8;
	bfe.u32 	%r1222, %r1215, 0, 8;
	shl.b32 	%r1223, %r1222, 24;
	shl.b32 	%r1224, %r1221, 16;
	and.b32  	%r1225, %r1224, 16711680;
	or.b32  	%r1226, %r1225, %r1223;
	and.b16  	%rs97, %rs96, 255;
	mul.wide.u16 	%r1227, %rs97, 256;
	or.b32  	%r1228, %r1226, %r1227;
	bfe.u32 	%r1229, %r1215, 24, 8;
	or.b32  	%r1230, %r1228, %r1229;
	shl.b32 	%r1231, %r1219, 24;
	shl.b32 	%r1232, %r1218, 16;
	and.b32  	%r1233, %r1232, 16711680;
	or.b32  	%r1234, %r1233, %r1231;
	and.b16  	%rs98, %rs95, 255;
	mul.wide.u16 	%r1235, %rs98, 256;
	or.b32  	%r1236, %r1234, %r1235;
	bfe.u32 	%r1237, %r1216, 24, 8;
	or.b32  	%r1238, %r1236, %r1237;
	ld.local.v2.b32 	{%r1239, %r1240}, [%rd4+40];
	bfe.u32 	%r1241, %r1240, 16, 8;
	cvt.u16.u32 	%rs99, %r1241;
	bfe.u32 	%r1242, %r1240, 8, 8;
	bfe.u32 	%r1243, %r1240, 0, 8;
	bfe.u32 	%r1244, %r1239, 16, 8;
	cvt.u16.u32 	%rs100, %r1244;
	bfe.u32 	%r1245, %r1239, 8, 8;
	bfe.u32 	%r1246, %r1239, 0, 8;
	shl.b32 	%r1247, %r1246, 24;
	shl.b32 	%r1248, %r1245, 16;
	and.b32  	%r1249, %r1248, 16711680;
	or.b32  	%r1250, %r1249, %r1247;
	and.b16  	%rs101, %rs100, 255;
	mul.wide.u16 	%r1251, %rs101, 256;
	or.b32  	%r1252, %r1250, %r1251;
	bfe.u32 	%r1253, %r1239, 24, 8;
	or.b32  	%r1254, %r1252, %r1253;
	shl.b32 	%r1255, %r1243, 24;
	shl.b32 	%r1256, %r1242, 16;
	and.b32  	%r1257, %r1256, 16711680;
	or.b32  	%r1258, %r1257, %r1255;
	and.b16  	%rs102, %rs99, 255;
	mul.wide.u16 	%r1259, %rs102, 256;
	or.b32  	%r1260, %r1258, %r1259;
	bfe.u32 	%r1261, %r1240, 24, 8;
	or.b32  	%r1262, %r1260, %r1261;
	st.local.v4.u32 	[%rd264+32], {%r1230, %r1238, %r1254, %r1262};
	ld.local.v2.b32 	{%r1263, %r1264}, [%rd4+48];
	bfe.u32 	%r1265, %r1264, 16, 8;
	cvt.u16.u32 	%rs103, %r1265;
	bfe.u32 	%r1266, %r1264, 8, 8;
	bfe.u32 	%r1267, %r1264, 0, 8;
	bfe.u32 	%r1268, %r1263, 16, 8;
	cvt.u16.u32 	%rs104, %r1268;
	bfe.u32 	%r1269, %r1263, 8, 8;
	bfe.u32 	%r1270, %r1263, 0, 8;
	shl.b32 	%r1271, %r1270, 24;
	shl.b32 	%r1272, %r1269, 16;
	and.b32  	%r1273, %r1272, 16711680;
	or.b32  	%r1274, %r1273, %r1271;
	and.b16  	%rs105, %rs104, 255;
	mul.wide.u16 	%r1275, %rs105, 256;
	or.b32  	%r1276, %r1274, %r1275;
	bfe.u32 	%r1277, %r1263, 24, 8;
	or.b32  	%r2725, %r1276, %r1277;
	shl.b32 	%r1278, %r1267, 24;
	shl.b32 	%r1279, %r1266, 16;
	and.b32  	%r1280, %r1279, 16711680;
	or.b32  	%r1281, %r1280, %r1278;
	and.b16  	%rs106, %rs103, 255;
	mul.wide.u16 	%r1282, %rs106, 256;
	or.b32  	%r1283, %r1281, %r1282;
	bfe.u32 	%r1284, %r1264, 24, 8;
	or.b32  	%r1285, %r1283, %r1284;
	shl.b32 	%r1286, %r1116, 24;
	shl.b32 	%r1287, %r1117, 16;
	and.b32  	%r1288, %r1287, 16711680;
	or.b32  	%r1289, %r1288, %r1286;
	shl.b32 	%r1290, %r1113, 8;
	and.b32  	%r1291, %r1290, 65280;
	or.b32  	%r1292, %r1289, %r1291;
	and.b32  	%r1293, %r1114, 255;
	or.b32  	%r2728, %r1292, %r1293;
	shl.b32 	%r1294, %r1109, 24;
	shl.b32 	%r1295, %r1110, 16;
	and.b32  	%r1296, %r1295, 16711680;
	or.b32  	%r1297, %r1296, %r1294;
	shl.b32 	%r1298, %r1106, 8;
	and.b32  	%r1299, %r1298, 65280;
	or.b32  	%r1300, %r1297, %r1299;
	and.b32  	%r1301, %r1107, 255;
	or.b32  	%r2726, %r1300, %r1301;
	st.local.v4.u32 	[%rd264+48], {%r2725, %r1285, %r2728, %r2726};
	mov.b32 	%r2724, 0;
$L__BB0_42:
	shf.l.wrap.b32 	%r1302, %r2728, %r2728, 15;
	shf.l.wrap.b32 	%r1303, %r2728, %r2728, 13;
	xor.b32  	%r1304, %r1302, %r1303;
	shr.u32 	%r1305, %r2728, 10;
	xor.b32  	%r1306, %r1304, %r1305;
	ld.local.u32 	%r1307, [%rd255];
	add.s32 	%r1308, %r1306, %r1307;
	ld.local.u32 	%r1309, [%rd255+-32];
	shf.l.wrap.b32 	%r1310, %r1309, %r1309, 25;
	shf.l.wrap.b32 	%r1311, %r1309, %r1309, 14;
	xor.b32  	%r1312, %r1310, %r1311;
	shr.u32 	%r1313, %r1309, 3;
	xor.b32  	%r1314, %r1312, %r1313;
	add.s32 	%r1315, %r1308, %r2727;
	add.s32 	%r134, %r1315, %r1314;
	shf.l.wrap.b32 	%r1316, %r2726, %r2726, 15;
	shf.l.wrap.b32 	%r1317, %r2726, %r2726, 13;
	xor.b32  	%r1318, %r1316, %r1317;
	shr.u32 	%r1319, %r2726, 10;
	xor.b32  	%r1320, %r1318, %r1319;
	ld.local.v2.u32 	{%r1321, %r1322}, [%rd255+4];
	add.s32 	%r1323, %r1320, %r1321;
	ld.local.v2.u32 	{%r1324, %r1325}, [%rd255+-28];
	shf.l.wrap.b32 	%r1326, %r1324, %r1324, 25;
	shf.l.wrap.b32 	%r1327, %r1324, %r1324, 14;
	xor.b32  	%r1328, %r1326, %r1327;
	shr.u32 	%r1329, %r1324, 3;
	xor.b32  	%r1330, %r1328, %r1329;
	add.s32 	%r1331, %r1323, %r1309;
	add.s32 	%r1332, %r1331, %r1330;
	shf.l.wrap.b32 	%r1333, %r134, %r134, 15;
	shf.l.wrap.b32 	%r1334, %r134, %r134, 13;
	xor.b32  	%r1335, %r1333, %r1334;
	shr.u32 	%r1336, %r134, 10;
	xor.b32  	%r1337, %r1335, %r1336;
	add.s32 	%r1338, %r1337, %r1322;
	shf.l.wrap.b32 	%r1339, %r1325, %r1325, 25;
	shf.l.wrap.b32 	%r1340, %r1325, %r1325, 14;
	xor.b32  	%r1341, %r1339, %r1340;
	shr.u32 	%r1342, %r1325, 3;
	xor.b32  	%r1343, %r1341, %r1342;
	add.s32 	%r1344, %r1338, %r1324;
	add.s32 	%r2728, %r1344, %r1343;
	shf.l.wrap.b32 	%r1345, %r1332, %r1332, 15;
	shf.l.wrap.b32 	%r1346, %r1332, %r1332, 13;
	xor.b32  	%r1347, %r1345, %r1346;
	shr.u32 	%r1348, %r1332, 10;
	xor.b32  	%r1349, %r1347, %r1348;
	add.s32 	%r1350, %r1349, %r2725;
	ld.local.u32 	%r2727, [%rd255+-20];
	shf.l.wrap.b32 	%r1351, %r2727, %r2727, 25;
	shf.l.wrap.b32 	%r1352, %r2727, %r2727, 14;
	xor.b32  	%r1353, %r1351, %r1352;
	shr.u32 	%r1354, %r2727, 3;
	xor.b32  	%r1355, %r1353, %r1354;
	add.s32 	%r1356, %r1350, %r1325;
	add.s32 	%r2726, %r1356, %r1355;
	st.local.v4.u32 	[%rd255+28], {%r134, %r1332, %r2728, %r2726};
	add.s32 	%r2724, %r2724, 4;
	add.s64 	%rd255, %rd255, 16;
	setp.ne.s32 	%p26, %r2724, 48;
	mov.u32 	%r2725, %r134;
	@%p26 bra 	$L__BB0_42;
	ld.local.v2.u32 	{%r139, %r140}, [%rd4+104];
	ld.local.v2.u32 	{%r141, %r142}, [%rd4+96];
	ld.local.v2.u32 	{%r143, %r144}, [%rd4+88];
	ld.local.v2.u32 	{%r145, %r146}, [%rd4+80];
	mov.b32 	%r2729, 0;
	mov.u64 	%rd145, k;
	mov.u32 	%r2730, %r145;
	mov.u32 	%r2731, %r146;
	mov.u32 	%r2732, %r143;
	mov.u32 	%r2733, %r144;
	mov.u32 	%r2734, %r141;
	mov.u32 	%r2735, %r142;
	mov.u32 	%r2736, %r139;
	mov.u32 	%r2737, %r140;
$L__BB0_44:
	shf.l.wrap.b32 	%r1358, %r2734, %r2734, 26;
	shf.l.wrap.b32 	%r1359, %r2734, %r2734, 21;
	xor.b32  	%r1360, %r1358, %r1359;
	shf.l.wrap.b32 	%r1361, %r2734, %r2734, 7;
	xor.b32  	%r1362, %r1360, %r1361;
	and.b32  	%r1363, %r2734, %r2735;
	not.b32 	%r1364, %r2734;
	and.b32  	%r1365, %r2736, %r1364;
	or.b32  	%r1366, %r1363, %r1365;
	mul.wide.u32 	%rd144, %r2729, 4;
	add.s64 	%rd146, %rd145, %rd144;
	ld.global.u32 	%r1367, [%rd146];
	add.s64 	%rd147, %rd264, %rd144;
	ld.local.v4.u32 	{%r1368, %r1369, %r1370, %r1371}, [%rd147];
	add.s32 	%r1372, %r1366, %r2737;
	add.s32 	%r1373, %r1372, %r1362;
	add.s32 	%r1374, %r1373, %r1367;
	add.s32 	%r1375, %r1374, %r1368;
	shf.l.wrap.b32 	%r1376, %r2730, %r2730, 30;
	shf.l.wrap.b32 	%r1377, %r2730, %r2730, 19;
	xor.b32  	%r1378, %r1376, %r1377;
	shf.l.wrap.b32 	%r1379, %r2730, %r2730, 10;
	xor.b32  	%r1380, %r1378, %r1379;
	xor.b32  	%r1381, %r2731, %r2732;
	and.b32  	%r1382, %r2730, %r1381;
	and.b32  	%r1383, %r2731, %r2732;
	xor.b32  	%r1384, %r1382, %r1383;
	add.s32 	%r1385, %r1380, %r1384;
	add.s32 	%r2737, %r1375, %r2733;
	add.s32 	%r2733, %r1385, %r1375;
	shf.l.wrap.b32 	%r1386, %r2737, %r2737, 26;
	shf.l.wrap.b32 	%r1387, %r2737, %r2737, 21;
	xor.b32  	%r1388, %r1386, %r1387;
	shf.l.wrap.b32 	%r1389, %r2737, %r2737, 7;
	xor.b32  	%r1390, %r1388, %r1389;
	and.b32  	%r1391, %r2737, %r2734;
	not.b32 	%r1392, %r2737;
	and.b32  	%r1393, %r2735, %r1392;
	or.b32  	%r1394, %r1391, %r1393;
	ld.global.u32 	%r1395, [%rd146+4];
	add.s32 	%r1396, %r1394, %r2736;
	add.s32 	%r1397, %r1396, %r1390;
	add.s32 	%r1398, %r1397, %r1395;
	add.s32 	%r1399, %r1398, %r1369;
	shf.l.wrap.b32 	%r1400, %r2733, %r2733, 30;
	shf.l.wrap.b32 	%r1401, %r2733, %r2733, 19;
	xor.b32  	%r1402, %r1400, %r1401;
	shf.l.wrap.b32 	%r1403, %r2733, %r2733, 10;
	xor.b32  	%r1404, %r1402, %r1403;
	xor.b32  	%r1405, %r2730, %r2731;
	and.b32  	%r1406, %r2733, %r1405;
	and.b32  	%r1407, %r2730, %r2731;
	xor.b32  	%r1408, %r1406, %r1407;
	add.s32 	%r1409, %r1404, %r1408;
	add.s32 	%r2736, %r1399, %r2732;
	add.s32 	%r2732, %r1409, %r1399;
	shf.l.wrap.b32 	%r1410, %r2736, %r2736, 26;
	shf.l.wrap.b32 	%r1411, %r2736, %r2736, 21;
	xor.b32  	%r1412, %r1410, %r1411;
	shf.l.wrap.b32 	%r1413, %r2736, %r2736, 7;
	xor.b32  	%r1414, %r1412, %r1413;
	and.b32  	%r1415, %r2736, %r2737;
	not.b32 	%r1416, %r2736;
	and.b32  	%r1417, %r2734, %r1416;
	or.b32  	%r1418, %r1415, %r1417;
	ld.global.u32 	%r1419, [%rd146+8];
	add.s32 	%r1420, %r1418, %r2735;
	add.s32 	%r1421, %r1420, %r1414;
	add.s32 	%r1422, %r1421, %r1419;
	add.s32 	%r1423, %r1422, %r1370;
	shf.l.wrap.b32 	%r1424, %r2732, %r2732, 30;
	shf.l.wrap.b32 	%r1425, %r2732, %r2732, 19;
	xor.b32  	%r1426, %r1424, %r1425;
	shf.l.wrap.b32 	%r1427, %r2732, %r2732, 10;
	xor.b32  	%r1428, %r1426, %r1427;
	xor.b32  	%r1429, %r2733, %r2730;
	and.b32  	%r1430, %r2732, %r1429;
	and.b32  	%r1431, %r2733, %r2730;
	xor.b32  	%r1432, %r1430, %r1431;
	add.s32 	%r1433, %r1428, %r1432;
	add.s32 	%r2735, %r1423, %r2731;
	add.s32 	%r2731, %r1433, %r1423;
	shf.l.wrap.b32 	%r1434, %r2735, %r2735, 26;
	shf.l.wrap.b32 	%r1435, %r2735, %r2735, 21;
	xor.b32  	%r1436, %r1434, %r1435;
	shf.l.wrap.b32 	%r1437, %r2735, %r2735, 7;
	xor.b32  	%r1438, %r1436, %r1437;
	and.b32  	%r1439, %r2735, %r2736;
	not.b32 	%r1440, %r2735;
	and.b32  	%r1441, %r2737, %r1440;
	or.b32  	%r1442, %r1439, %r1441;
	ld.global.u32 	%r1443, [%rd146+12];
	add.s32 	%r1444, %r1442, %r2734;
	add.s32 	%r1445, %r1444, %r1438;
	add.s32 	%r1446, %r1445, %r1443;
	add.s32 	%r1447, %r1446, %r1371;
	shf.l.wrap.b32 	%r1448, %r2731, %r2731, 30;
	shf.l.wrap.b32 	%r1449, %r2731, %r2731, 19;
	xor.b32  	%r1450, %r1448, %r1449;
	shf.l.wrap.b32 	%r1451, %r2731, %r2731, 10;
	xor.b32  	%r1452, %r1450, %r1451;
	xor.b32  	%r1453, %r2732, %r2733;
	and.b32  	%r1454, %r2731, %r1453;
	and.b32  	%r1455, %r2732, %r2733;
	xor.b32  	%r1456, %r1454, %r1455;
	add.s32 	%r1457, %r1452, %r1456;
	add.s32 	%r2734, %r1447, %r2730;
	add.s32 	%r2730, %r1457, %r1447;
	add.s32 	%r2729, %r2729, 4;
	setp.ne.s32 	%p27, %r2729, 64;
	@%p27 bra 	$L__BB0_44;
	add.s32 	%r1459, %r145, %r2730;
	add.s32 	%r1460, %r146, %r2731;
	add.s32 	%r1461, %r143, %r2732;
	add.s32 	%r1462, %r144, %r2733;
	add.s32 	%r1463, %r141, %r2734;
	add.s32 	%r1464, %r142, %r2735;
	add.s32 	%r1465, %r139, %r2736;
	add.s32 	%r1466, %r140, %r2737;
	shr.u32 	%r1467, %r1459, 24;
	shr.u32 	%r1468, %r1460, 24;
	shr.u32 	%r1469, %r1461, 24;
	shr.u32 	%r1470, %r1462, 24;
	shr.u32 	%r1471, %r1463, 24;
	shr.u32 	%r1472, %r1464, 24;
	shr.u32 	%r1473, %r1465, 24;
	shr.u32 	%r1474, %r1466, 24;
	shr.u32 	%r1475, %r1459, 16;
	shr.u32 	%r1476, %r1460, 16;
	shr.u32 	%r1477, %r1461, 16;
	shr.u32 	%r1478, %r1462, 16;
	shr.u32 	%r1479, %r1463, 16;
	shr.u32 	%r1480, %r1464, 16;
	shr.u32 	%r1481, %r1465, 16;
	shr.u32 	%r1482, %r1466, 16;
	shr.u32 	%r1483, %r1459, 8;
	shr.u32 	%r1484, %r1460, 8;
	shr.u32 	%r1485, %r1461, 8;
	shr.u32 	%r1486, %r1462, 8;
	shr.u32 	%r1487, %r1463, 8;
	shr.u32 	%r1488, %r1464, 8;
	shr.u32 	%r1489, %r1465, 8;
	shr.u32 	%r1490, %r1466, 8;
	prmt.b32 	%r1491, %r1486, %r1462, 0x3340U;
	prmt.b32 	%r1492, %r1470, %r1478, 0x3340U;
	prmt.b32 	%r1493, %r1492, %r1491, 0x5410U;
	prmt.b32 	%r1494, %r1485, %r1461, 0x3340U;
	prmt.b32 	%r1495, %r1469, %r1477, 0x3340U;
	prmt.b32 	%r1496, %r1495, %r1494, 0x5410U;
	prmt.b32 	%r1497, %r1484, %r1460, 0x3340U;
	prmt.b32 	%r1498, %r1468, %r1476, 0x3340U;
	prmt.b32 	%r1499, %r1498, %r1497, 0x5410U;
	prmt.b32 	%r1500, %r1483, %r1459, 0x3340U;
	prmt.b32 	%r1501, %r1467, %r1475, 0x3340U;
	prmt.b32 	%r1502, %r1501, %r1500, 0x5410U;
	st.local.v4.b32 	[%rd3], {%r1502, %r1499, %r1496, %r1493};
	prmt.b32 	%r1503, %r1490, %r1466, 0x3340U;
	prmt.b32 	%r1504, %r1474, %r1482, 0x3340U;
	prmt.b32 	%r1505, %r1504, %r1503, 0x5410U;
	prmt.b32 	%r1506, %r1489, %r1465, 0x3340U;
	prmt.b32 	%r1507, %r1473, %r1481, 0x3340U;
	prmt.b32 	%r1508, %r1507, %r1506, 0x5410U;
	prmt.b32 	%r1509, %r1488, %r1464, 0x3340U;
	prmt.b32 	%r1510, %r1472, %r1480, 0x3340U;
	prmt.b32 	%r1511, %r1510, %r1509, 0x5410U;
	prmt.b32 	%r1512, %r1487, %r1463, 0x3340U;
	prmt.b32 	%r1513, %r1471, %r1479, 0x3340U;
	prmt.b32 	%r1514, %r1513, %r1512, 0x5410U;
	st.local.v4.b32 	[%rd3+16], {%r1514, %r1511, %r1508, %r1505};
	mov.b32 	%r2754, 0;
	st.local.u32 	[%rd4+64], %r2754;
	mov.b64 	%rd148, 0;
	st.local.u64 	[%rd4+72], %rd148;
	mov.b32 	%r1515, -1150833019;
	mov.b32 	%r1516, 1779033703;
	st.local.v2.u32 	[%rd4+80], {%r1516, %r1515};
	mov.b32 	%r1517, -1521486534;
	mov.b32 	%r1518, 1013904242;
	st.local.v2.u32 	[%rd4+88], {%r1518, %r1517};
	mov.b32 	%r1519, -1694144372;
	mov.b32 	%r1520, 1359893119;
	st.local.v2.u32 	[%rd4+96], {%r1520, %r1519};
	mov.b32 	%r1521, 1541459225;
	mov.b32 	%r1522, 528734635;
	st.local.v2.u32 	[%rd4+104], {%r1522, %r1521};
	add.s64 	%rd25, %rd264, 36;
	mov.u32 	%r2739, %r2754;
$L__BB0_46:
	cvt.u64.u32 	%rd149, %r2739;
	add.s64 	%rd150, %rd3, %rd149;
	ld.local.u8 	%rs107, [%rd150];
	cvt.u64.u32 	%rd151, %r2754;
	add.s64 	%rd152, %rd4, %rd151;
	st.local.u8 	[%rd152], %rs107;
	ld.local.u32 	%r1523, [%rd4+64];
	add.s32 	%r2754, %r1523, 1;
	st.local.u32 	[%rd4+64], %r2754;
	setp.ne.s32 	%p28, %r2754, 64;
	@%p28 bra 	$L__BB0_52;
	ld.local.v2.b32 	{%r1525, %r1526}, [%rd4];
	bfe.u32 	%r1527, %r1526, 16, 8;
	cvt.u16.u32 	%rs108, %r1527;
	bfe.u32 	%r1528, %r1526, 8, 8;
	bfe.u32 	%r1529, %r1526, 0, 8;
	bfe.u32 	%r1530, %r1525, 16, 8;
	cvt.u16.u32 	%rs109, %r1530;
	bfe.u32 	%r1531, %r1525, 8, 8;
	bfe.u32 	%r1532, %r1525, 0, 8;
	shl.b32 	%r1533, %r1532, 24;
	shl.b32 	%r1534, %r1531, 16;
	and.b32  	%r1535, %r1534, 16711680;
	or.b32  	%r1536, %r1535, %r1533;
	and.b16  	%rs110, %rs109, 255;
	mul.wide.u16 	%r1537, %rs110, 256;
	or.b32  	%r1538, %r1536, %r1537;
	bfe.u32 	%r1539, %r1525, 24, 8;
	or.b32  	%r2743, %r1538, %r1539;
	shl.b32 	%r1540, %r1529, 24;
	shl.b32 	%r1541, %r1528, 16;
	and.b32  	%r1542, %r1541, 16711680;
	or.b32  	%r1543, %r1542, %r1540;
	and.b16  	%rs111, %rs108, 255;
	mul.wide.u16 	%r1544, %rs111, 256;
	or.b32  	%r1545, %r1543, %r1544;
	bfe.u32 	%r1546, %r1526, 24, 8;
	or.b32  	%r1547, %r1545, %r1546;
	ld.local.v2.b32 	{%r1548, %r1549}, [%rd4+8];
	bfe.u32 	%r1550, %r1549, 16, 8;
	cvt.u16.u32 	%rs112, %r1550;
	bfe.u32 	%r1551, %r1549, 8, 8;
	bfe.u32 	%r1552, %r1549, 0, 8;
	bfe.u32 	%r1553, %r1548, 16, 8;
	cvt.u16.u32 	%rs113, %r1553;
	bfe.u32 	%r1554, %r1548, 8, 8;
	bfe.u32 	%r1555, %r1548, 0, 8;
	shl.b32 	%r1556, %r1555, 24;
	shl.b32 	%r1557, %r1554, 16;
	and.b32  	%r1558, %r1557, 16711680;
	or.b32  	%r1559, %r1558, %r1556;
	and.b16  	%rs114, %rs113, 255;
	mul.wide.u16 	%r1560, %rs114, 256;
	or.b32  	%r1561, %r1559, %r1560;
	bfe.u32 	%r1562, %r1548, 24, 8;
	or.b32  	%r1563, %r1561, %r1562;
	shl.b32 	%r1564, %r1552, 24;
	shl.b32 	%r1565, %r1551, 16;
	and.b32  	%r1566, %r1565, 16711680;
	or.b32  	%r1567, %r1566, %r1564;
	and.b16  	%rs115, %rs112, 255;
	mul.wide.u16 	%r1568, %rs115, 256;
	or.b32  	%r1569, %r1567, %r1568;
	bfe.u32 	%r1570, %r1549, 24, 8;
	or.b32  	%r1571, %r1569, %r1570;
	st.local.v4.u32 	[%rd264], {%r2743, %r1547, %r1563, %r1571};
	ld.local.v2.b32 	{%r1572, %r1573}, [%rd4+16];
	bfe.u32 	%r1574, %r1573, 16, 8;
	cvt.u16.u32 	%rs116, %r1574;
	bfe.u32 	%r1575, %r1573, 8, 8;
	bfe.u32 	%r1576, %r1573, 0, 8;
	bfe.u32 	%r1577, %r1572, 16, 8;
	cvt.u16.u32 	%rs117, %r1577;
	bfe.u32 	%r1578, %r1572, 8, 8;
	bfe.u32 	%r1579, %r1572, 0, 8;
	shl.b32 	%r1580, %r1579, 24;
	shl.b32 	%r1581, %r1578, 16;
	and.b32  	%r1582, %r1581, 16711680;
	or.b32  	%r1583, %r1582, %r1580;
	and.b16  	%rs118, %rs117, 255;
	mul.wide.u16 	%r1584, %rs118, 256;
	or.b32  	%r1585, %r1583, %r1584;
	bfe.u32 	%r1586, %r1572, 24, 8;
	or.b32  	%r1587, %r1585, %r1586;
	shl.b32 	%r1588, %r1576, 24;
	shl.b32 	%r1589, %r1575, 16;
	and.b32  	%r1590, %r1589, 16711680;
	or.b32  	%r1591, %r1590, %r1588;
	and.b16  	%rs119, %rs116, 255;
	mul.wide.u16 	%r1592, %rs119, 256;
	or.b32  	%r1593, %r1591, %r1592;
	bfe.u32 	%r1594, %r1573, 24, 8;
	or.b32  	%r1595, %r1593, %r1594;
	ld.local.v2.b32 	{%r1596, %r1597}, [%rd4+24];
	bfe.u32 	%r1598, %r1597, 16, 8;
	cvt.u16.u32 	%rs120, %r1598;
	bfe.u32 	%r1599, %r1597, 8, 8;
	bfe.u32 	%r1600, %r1597, 0, 8;
	bfe.u32 	%r1601, %r1596, 16, 8;
	cvt.u16.u32 	%rs121, %r1601;
	bfe.u32 	%r1602, %r1596, 8, 8;
	bfe.u32 	%r1603, %r1596, 0, 8;
	shl.b32 	%r1604, %r1603, 24;
	shl.b32 	%r1605, %r1602, 16;
	and.b32  	%r1606, %r1605, 16711680;
	or.b32  	%r1607, %r1606, %r1604;
	and.b16  	%rs122, %rs121, 255;
	mul.wide.u16 	%r1608, %rs122, 256;
	or.b32  	%r1609, %r1607, %r1608;
	bfe.u32 	%r1610, %r1596, 24, 8;
	or.b32  	%r1611, %r1609, %r1610;
	shl.b32 	%r1612, %r1600, 24;
	shl.b32 	%r1613, %r1599, 16;
	and.b32  	%r1614, %r1613, 16711680;
	or.b32  	%r1615, %r1614, %r1612;
	and.b16  	%rs123, %rs120, 255;
	mul.wide.u16 	%r1616, %rs123, 256;
	or.b32  	%r1617, %r1615, %r1616;
	bfe.u32 	%r1618, %r1597, 24, 8;
	or.b32  	%r1619, %r1617, %r1618;
	st.local.v4.u32 	[%rd264+16], {%r1587, %r1595, %r1611, %r1619};
	ld.local.v2.b32 	{%r1620, %r1621}, [%rd4+32];
	bfe.u32 	%r1622, %r1621, 16, 8;
	cvt.u16.u32 	%rs124, %r1622;
	bfe.u32 	%r1623, %r1621, 8, 8;
	bfe.u32 	%r1624, %r1621, 0, 8;
	bfe.u32 	%r1625, %r1620, 16, 8;
	cvt.u16.u32 	%rs125, %r1625;
	bfe.u32 	%r1626, %r1620, 8, 8;
	bfe.u32 	%r1627, %r1620, 0, 8;
	shl.b32 	%r1628, %r1627, 24;
	shl.b32 	%r1629, %r1626, 16;
	and.b32  	%r1630, %r1629, 16711680;
	or.b32  	%r1631, %r1630, %r1628;
	and.b16  	%rs126, %rs125, 255;
	mul.wide.u16 	%r1632, %rs126, 256;
	or.b32  	%r1633, %r1631, %r1632;
	bfe.u32 	%r1634, %r1620, 24, 8;
	or.b32  	%r1635, %r1633, %r1634;
	shl.b32 	%r1636, %r1624, 24;
	shl.b32 	%r1637, %r1623, 16;
	and.b32  	%r1638, %r1637, 16711680;
	or.b32  	%r1639, %r1638, %r1636;
	and.b16  	%rs127, %rs124, 255;
	mul.wide.u16 	%r1640, %rs127, 256;
	or.b32  	%r1641, %r1639, %r1640;
	bfe.u32 	%r1642, %r1621, 24, 8;
	or.b32  	%r1643, %r1641, %r1642;
	ld.local.v2.b32 	{%r1644, %r1645}, [%rd4+40];
	bfe.u32 	%r1646, %r1645, 16, 8;
	cvt.u16.u32 	%rs128, %r1646;
	bfe.u32 	%r1647, %r1645, 8, 8;
	bfe.u32 	%r1648, %r1645, 0, 8;
	bfe.u32 	%r1649, %r1644, 16, 8;
	cvt.u16.u32 	%rs129, %r1649;
	bfe.u32 	%r1650, %r1644, 8, 8;
	bfe.u32 	%r1651, %r1644, 0, 8;
	shl.b32 	%r1652, %r1651, 24;
	shl.b32 	%r1653, %r1650, 16;
	and.b32  	%r1654, %r1653, 16711680;
	or.b32  	%r1655, %r1654, %r1652;
	and.b16  	%rs130, %rs129, 255;
	mul.wide.u16 	%r1656, %rs130, 256;
	or.b32  	%r1657, %r1655, %r1656;
	bfe.u32 	%r1658, %r1644, 24, 8;
	or.b32  	%r1659, %r1657, %r1658;
	shl.b32 	%r1660, %r1648, 24;
	shl.b32 	%r1661, %r1647, 16;
	and.b32  	%r1662, %r1661, 16711680;
	or.b32  	%r1663, %r1662, %r1660;
	and.b16  	%rs131, %rs128, 255;
	mul.wide.u16 	%r1664, %rs131, 256;
	or.b32  	%r1665, %r1663, %r1664;
	bfe.u32 	%r1666, %r1645, 24, 8;
	or.b32  	%r1667, %r1665, %r1666;
	st.local.v4.u32 	[%rd264+32], {%r1635, %r1643, %r1659, %r1667};
	ld.local.v2.b32 	{%r1668, %r1669}, [%rd4+48];
	bfe.u32 	%r1670, %r1669, 16, 8;
	cvt.u16.u32 	%rs132, %r1670;
	bfe.u32 	%r1671, %r1669, 8, 8;
	bfe.u32 	%r1672, %r1669, 0, 8;
	bfe.u32 	%r1673, %r1668, 16, 8;
	cvt.u16.u32 	%rs133, %r1673;
	bfe.u32 	%r1674, %r1668, 8, 8;
	bfe.u32 	%r1675, %r1668, 0, 8;
	shl.b32 	%r1676, %r1675, 24;
	shl.b32 	%r1677, %r1674, 16;
	and.b32  	%r1678, %r1677, 16711680;
	or.b32  	%r1679, %r1678, %r1676;
	and.b16  	%rs134, %rs133, 255;
	mul.wide.u16 	%r1680, %rs134, 256;
	or.b32  	%r1681, %r1679, %r1680;
	bfe.u32 	%r1682, %r1668, 24, 8;
	or.b32  	%r2741, %r1681, %r1682;
	shl.b32 	%r1683, %r1672, 24;
	shl.b32 	%r1684, %r1671, 16;
	and.b32  	%r1685, %r1684, 16711680;
	or.b32  	%r1686, %r1685, %r1683;
	and.b16  	%rs135, %rs132, 255;
	mul.wide.u16 	%r1687, %rs135, 256;
	or.b32  	%r1688, %r1686, %r1687;
	bfe.u32 	%r1689, %r1669, 24, 8;
	or.b32  	%r1690, %r1688, %r1689;
	ld.local.v2.b32 	{%r1691, %r1692}, [%rd4+56];
	bfe.u32 	%r1693, %r1692, 16, 8;
	cvt.u16.u32 	%rs136, %r1693;
	bfe.u32 	%r1694, %r1692, 8, 8;
	bfe.u32 	%r1695, %r1692, 0, 8;
	bfe.u32 	%r1696, %r1691, 16, 8;
	cvt.u16.u32 	%rs137, %r1696;
	bfe.u32 	%r1697, %r1691, 8, 8;
	bfe.u32 	%r1698, %r1691, 0, 8;
	shl.b32 	%r1699, %r1698, 24;
	shl.b32 	%r1700, %r1697, 16;
	and.b32  	%r1701, %r1700, 16711680;
	or.b32  	%r1702, %r1701, %r1699;
	and.b16  	%rs138, %rs137, 255;
	mul.wide.u16 	%r1703, %rs138, 256;
	or.b32  	%r1704, %r1702, %r1703;
	bfe.u32 	%r1705, %r1691, 24, 8;
	or.b32  	%r2744, %r1704, %r1705;
	shl.b32 	%r1706, %r1695, 24;
	shl.b32 	%r1707, %r1694, 16;
	and.b32  	%r1708, %r1707, 16711680;
	or.b32  	%r1709, %r1708, %r1706;
	and.b16  	%rs139, %rs136, 255;
	mul.wide.u16 	%r1710, %rs139, 256;
	or.b32  	%r1711, %r1709, %r1710;
	bfe.u32 	%r1712, %r1692, 24, 8;
	or.b32  	%r2742, %r1711, %r1712;
	st.local.v4.u32 	[%rd264+48], {%r2741, %r1690, %r2744, %r2742};
	mov.b32 	%r2740, 0;
	mov.u64 	%rd256, %rd25;
$L__BB0_48:
	shf.l.wrap.b32 	%r1713, %r2744, %r2744, 15;
	shf.l.wrap.b32 	%r1714, %r2744, %r2744, 13;
	xor.b32  	%r1715, %r1713, %r1714;
	shr.u32 	%r1716, %r2744, 10;
	xor.b32  	%r1717, %r1715, %r1716;
	ld.local.u32 	%r1718, [%rd256];
	add.s32 	%r1719, %r1717, %r1718;
	ld.local.u32 	%r1720, [%rd256+-32];
	shf.l.wrap.b32 	%r1721, %r1720, %r1720, 25;
	shf.l.wrap.b32 	%r1722, %r1720, %r1720, 14;
	xor.b32  	%r1723, %r1721, %r1722;
	shr.u32 	%r1724, %r1720, 3;
	xor.b32  	%r1725, %r1723, %r1724;
	add.s32 	%r1726, %r1719, %r2743;
	add.s32 	%r177, %r1726, %r1725;
	shf.l.wrap.b32 	%r1727, %r2742, %r2742, 15;
	shf.l.wrap.b32 	%r1728, %r2742, %r2742, 13;
	xor.b32  	%r1729, %r1727, %r1728;
	shr.u32 	%r1730, %r2742, 10;
	xor.b32  	%r1731, %r1729, %r1730;
	ld.local.v2.u32 	{%r1732, %r1733}, [%rd256+4];
	add.s32 	%r1734, %r1731, %r1732;
	ld.local.v2.u32 	{%r1735, %r1736}, [%rd256+-28];
	shf.l.wrap.b32 	%r1737, %r1735, %r1735, 25;
	shf.l.wrap.b32 	%r1738, %r1735, %r1735, 14;
	xor.b32  	%r1739, %r1737, %r1738;
	shr.u32 	%r1740, %r1735, 3;
	xor.b32  	%r1741, %r1739, %r1740;
	add.s32 	%r1742, %r1734, %r1720;
	add.s32 	%r1743, %r1742, %r1741;
	shf.l.wrap.b32 	%r1744, %r177, %r177, 15;
	shf.l.wrap.b32 	%r1745, %r177, %r177, 13;
	xor.b32  	%r1746, %r1744, %r1745;
	shr.u32 	%r1747, %r177, 10;
	xor.b32  	%r1748, %r1746, %r1747;
	add.s32 	%r1749, %r1748, %r1733;
	shf.l.wrap.b32 	%r1750, %r1736, %r1736, 25;
	shf.l.wrap.b32 	%r1751, %r1736, %r1736, 14;
	xor.b32  	%r1752, %r1750, %r1751;
	shr.u32 	%r1753, %r1736, 3;
	xor.b32  	%r1754, %r1752, %r1753;
	add.s32 	%r1755, %r1749, %r1735;
	add.s32 	%r2744, %r1755, %r1754;
	shf.l.wrap.b32 	%r1756, %r1743, %r1743, 15;
	shf.l.wrap.b32 	%r1757, %r1743, %r1743, 13;
	xor.b32  	%r1758, %r1756, %r1757;
	shr.u32 	%r1759, %r1743, 10;
	xor.b32  	%r1760, %r1758, %r1759;
	add.s32 	%r1761, %r1760, %r2741;
	ld.local.u32 	%r2743, [%rd256+-20];
	shf.l.wrap.b32 	%r1762, %r2743, %r2743, 25;
	shf.l.wrap.b32 	%r1763, %r2743, %r2743, 14;
	xor.b32  	%r1764, %r1762, %r1763;
	shr.u32 	%r1765, %r2743, 3;
	xor.b32  	%r1766, %r1764, %r1765;
	add.s32 	%r1767, %r1761, %r1736;
	add.s32 	%r2742, %r1767, %r1766;
	st.local.v4.u32 	[%rd256+28], {%r177, %r1743, %r2744, %r2742};
	add.s32 	%r2740, %r2740, 4;
	add.s64 	%rd256, %rd256, 16;
	setp.ne.s32 	%p29, %r2740, 48;
	mov.u32 	%r2741, %r177;
	@%p29 bra 	$L__BB0_48;
	ld.local.v2.u32 	{%r182, %r183}, [%rd4+80];
	ld.local.v2.u32 	{%r184, %r185}, [%rd4+88];
	ld.local.v2.u32 	{%r186, %r187}, [%rd4+96];
	ld.local.v2.u32 	{%r188, %r189}, [%rd4+104];
	mov.b32 	%r2745, 0;
	mov.u32 	%r2746, %r182;
	mov.u32 	%r2747, %r183;
	mov.u32 	%r2748, %r184;
	mov.u32 	%r2749, %r185;
	mov.u32 	%r2750, %r186;
	mov.u32 	%r2751, %r187;
	mov.u32 	%r2752, %r188;
	mov.u32 	%r2753, %r189;
$L__BB0_50:
	shf.l.wrap.b32 	%r1769, %r2750, %r2750, 26;
	shf.l.wrap.b32 	%r1770, %r2750, %r2750, 21;
	xor.b32  	%r1771, %r1769, %r1770;
	shf.l.wrap.b32 	%r1772, %r2750, %r2750, 7;
	xor.b32  	%r1773, %r1771, %r1772;
	and.b32  	%r1774, %r2750, %r2751;
	not.b32 	%r1775, %r2750;
	and.b32  	%r1776, %r2752, %r1775;
	or.b32  	%r1777, %r1774, %r1776;
	mul.wide.u32 	%rd153, %r2745, 4;
	mov.u64 	%rd154, k;
	add.s64 	%rd155, %rd154, %rd153;
	ld.global.u32 	%r1778, [%rd155];
	add.s64 	%rd156, %rd264, %rd153;
	ld.local.v4.u32 	{%r1779, %r1780, %r1781, %r1782}, [%rd156];
	add.s32 	%r1783, %r1777, %r2753;
	add.s32 	%r1784, %r1783, %r1773;
	add.s32 	%r1785, %r1784, %r1778;
	add.s32 	%r1786, %r1785, %r1779;
	shf.l.wrap.b32 	%r1787, %r2746, %r2746, 30;
	shf.l.wrap.b32 	%r1788, %r2746, %r2746, 19;
	xor.b32  	%r1789, %r1787, %r1788;
	shf.l.wrap.b32 	%r1790, %r2746, %r2746, 10;
	xor.b32  	%r1791, %r1789, %r1790;
	xor.b32  	%r1792, %r2747, %r2748;
	and.b32  	%r1793, %r2746, %r1792;
	and.b32  	%r1794, %r2747, %r2748;
	xor.b32  	%r1795, %r1793, %r1794;
	add.s32 	%r1796, %r1791, %r1795;
	add.s32 	%r2753, %r1786, %r2749;
	add.s32 	%r2749, %r1796, %r1786;
	shf.l.wrap.b32 	%r1797, %r2753, %r2753, 26;
	shf.l.wrap.b32 	%r1798, %r2753, %r2753, 21;
	xor.b32  	%r1799, %r1797, %r1798;
	shf.l.wrap.b32 	%r1800, %r2753, %r2753, 7;
	xor.b32  	%r1801, %r1799, %r1800;
	and.b32  	%r1802, %r2753, %r2750;
	not.b32 	%r1803, %r2753;
	and.b32  	%r1804, %r2751, %r1803;
	or.b32  	%r1805, %r1802, %r1804;
	ld.global.u32 	%r1806, [%rd155+4];
	add.s32 	%r1807, %r1805, %r2752;
	add.s32 	%r1808, %r1807, %r1801;
	add.s32 	%r1809, %r1808, %r1806;
	add.s32 	%r1810, %r1809, %r1780;
	shf.l.wrap.b32 	%r1811, %r2749, %r2749, 30;
	shf.l.wrap.b32 	%r1812, %r2749, %r2749, 19;
	xor.b32  	%r1813, %r1811, %r1812;
	shf.l.wrap.b32 	%r1814, %r2749, %r2749, 10;
	xor.b32  	%r1815, %r1813, %r1814;
	xor.b32  	%r1816, %r2746, %r2747;
	and.b32  	%r1817, %r2749, %r1816;
	and.b32  	%r1818, %r2746, %r2747;
	xor.b32  	%r1819, %r1817, %r1818;
	add.s32 	%r1820, %r1815, %r1819;
	add.s32 	%r2752, %r1810, %r2748;
	add.s32 	%r2748, %r1820, %r1810;
	shf.l.wrap.b32 	%r1821, %r2752, %r2752, 26;
	shf.l.wrap.b32 	%r1822, %r2752, %r2752, 21;
	xor.b32  	%r1823, %r1821, %r1822;
	shf.l.wrap.b32 	%r1824, %r2752, %r2752, 7;
	xor.b32  	%r1825, %r1823, %r1824;
	and.b32  	%r1826, %r2752, %r2753;
	not.b32 	%r1827, %r2752;
	and.b32  	%r1828, %r2750, %r1827;
	or.b32  	%r1829, %r1826, %r1828;
	ld.global.u32 	%r1830, [%rd155+8];
	add.s32 	%r1831, %r1829, %r2751;
	add.s32 	%r1832, %r1831, %r1825;
	add.s32 	%r1833, %r1832, %r1830;
	add.s32 	%r1834, %r1833, %r1781;
	shf.l.wrap.b32 	%r1835, %r2748, %r2748, 30;
	shf.l.wrap.b32 	%r1836, %r2748, %r2748, 19;
	xor.b32  	%r1837, %r1835, %r1836;
	shf.l.wrap.b32 	%r1838, %r2748, %r2748, 10;
	xor.b32  	%r1839, %r1837, %r1838;
	xor.b32  	%r1840, %r2749, %r2746;
	and.b32  	%r1841, %r2748, %r1840;
	and.b32  	%r1842, %r2749, %r2746;
	xor.b32  	%r1843, %r1841, %r1842;
	add.s32 	%r1844, %r1839, %r1843;
	add.s32 	%r2751, %r1834, %r2747;
	add.s32 	%r2747, %r1844, %r1834;
	shf.l.wrap.b32 	%r1845, %r2751, %r2751, 26;
	shf.l.wrap.b32 	%r1846, %r2751, %r2751, 21;
	xor.b32  	%r1847, %r1845, %r1846;
	shf.l.wrap.b32 	%r1848, %r2751, %r2751, 7;
	xor.b32  	%r1849, %r1847, %r1848;
	and.b32  	%r1850, %r2751, %r2752;
	not.b32 	%r1851, %r2751;
	and.b32  	%r1852, %r2753, %r1851;
	or.b32  	%r1853, %r1850, %r1852;
	ld.global.u32 	%r1854, [%rd155+12];
	add.s32 	%r1855, %r1853, %r2750;
	add.s32 	%r1856, %r1855, %r1849;
	add.s32 	%r1857, %r1856, %r1854;
	add.s32 	%r1858, %r1857, %r1782;
	shf.l.wrap.b32 	%r1859, %r2747, %r2747, 30;
	shf.l.wrap.b32 	%r1860, %r2747, %r2747, 19;
	xor.b32  	%r1861, %r1859, %r1860;
	shf.l.wrap.b32 	%r1862, %r2747, %r2747, 10;
	xor.b32  	%r1863, %r1861, %r1862;
	xor.b32  	%r1864, %r2748, %r2749;
	and.b32  	%r1865, %r2747, %r1864;
	and.b32  	%r1866, %r2748, %r2749;
	xor.b32  	%r1867, %r1865, %r1866;
	add.s32 	%r1868, %r1863, %r1867;
	add.s32 	%r2750, %r1858, %r2746;
	add.s32 	%r2746, %r1868, %r1858;
	add.s32 	%r2745, %r2745, 4;
	setp.ne.s32 	%p30, %r2745, 64;
	@%p30 bra 	$L__BB0_50;
	add.s32 	%r1870, %r182, %r2746;
	add.s32 	%r1871, %r183, %r2747;
	st.local.v2.u32 	[%rd4+80], {%r1870, %r1871};
	add.s32 	%r1872, %r184, %r2748;
	add.s32 	%r1873, %r185, %r2749;
	st.local.v2.u32 	[%rd4+88], {%r1872, %r1873};
	add.s32 	%r1874, %r186, %r2750;
	add.s32 	%r1875, %r187, %r2751;
	st.local.v2.u32 	[%rd4+96], {%r1874, %r1875};
	add.s32 	%r1876, %r188, %r2752;
	add.s32 	%r1877, %r189, %r2753;
	st.local.v2.u32 	[%rd4+104], {%r1876, %r1877};
	ld.local.u64 	%rd157, [%rd4+72];
	add.s64 	%rd158, %rd157, 512;
	st.local.u64 	[%rd4+72], %rd158;
	mov.b32 	%r2754, 0;
	st.local.u32 	[%rd4+64], %r2754;
$L__BB0_52:
	add.s32 	%r2739, %r2739, 1;
	setp.ne.s32 	%p31, %r2739, 32;
	@%p31 bra 	$L__BB0_46;
	setp.gt.u32 	%p32, %r2754, 55;
	@%p32 bra 	$L__BB0_67;
	cvt.u64.u32 	%rd221, %r2754;
	add.s64 	%rd222, %rd4, %rd221;
	mov.b16 	%rs177, 128;
	st.local.u8 	[%rd222], %rs177;
	setp.eq.s32 	%p44, %r2754, 55;
	@%p44 bra 	$L__BB0_86;
	sub.s32 	%r210, 55, %r2754;
	and.b32  	%r211, %r210, 15;
	setp.gt.u32 	%p45, %r2754, 39;
	@%p45 bra 	$L__BB0_58;
	cvt.u16.u32 	%rs178, %r210;
	shr.u16 	%rs179, %rs178, 4;
	and.b16  	%rs180, %rs179, 3;
	mul.wide.u16 	%r2259, %rs180, 16;
	neg.s32 	%r2755, %r2259;
	add.s64 	%rd257, %rd222, 8;
$L__BB0_57:
	.pragma "nounroll";
	mov.b16 	%rs181, 0;
	st.local.u8 	[%rd257+-7], %rs181;
	st.local.u8 	[%rd257+-6], %rs181;
	st.local.u8 	[%rd257+-5], %rs181;
	st.local.u8 	[%rd257+-4], %rs181;
	st.local.u8 	[%rd257+-3], %rs181;
	st.local.u8 	[%rd257+-2], %rs181;
	st.local.u8 	[%rd257+-1], %rs181;
	st.local.u8 	[%rd257], %rs181;
	st.local.u8 	[%rd257+1], %rs181;
	st.local.u8 	[%rd257+2], %rs181;
	st.local.u8 	[%rd257+3], %rs181;
	st.local.u8 	[%rd257+4], %rs181;
	st.local.u8 	[%rd257+5], %rs181;
	st.local.u8 	[%rd257+6], %rs181;
	st.local.u8 	[%rd257+7], %rs181;
	add.s32 	%r2754, %r2754, 16;
	st.local.u8 	[%rd257+8], %rs181;
	add.s32 	%r2755, %r2755, 16;
	add.s64 	%rd257, %rd257, 16;
	setp.eq.s32 	%p46, %r2755, 0;
	@%p46 bra 	$L__BB0_58;
	bra.uni 	$L__BB0_57;
$L__BB0_58:
	setp.eq.s32 	%p47, %r211, 0;
	@%p47 bra 	$L__BB0_86;
	and.b32  	%r280, %r210, 7;
	setp.lt.u32 	%p48, %r211, 8;
	@%p48 bra 	$L__BB0_61;
	cvt.u64.u32 	%rd225, %r2754;
	add.s64 	%rd226, %rd4, %rd225;
	mov.b16 	%rs182, 0;
	st.local.u8 	[%rd226+1], %rs182;
	st.local.u8 	[%rd226+2], %rs182;
	st.local.u8 	[%rd226+3], %rs182;
	st.local.u8 	[%rd226+4], %rs182;
	st.local.u8 	[%rd226+5], %rs182;
	st.local.u8 	[%rd226+6], %rs182;
	st.local.u8 	[%rd226+7], %rs182;
	add.s32 	%r2754, %r2754, 8;
	st.local.u8 	[%rd226+8], %rs182;
$L__BB0_61:
	setp.eq.s32 	%p49, %r280, 0;
	@%p49 bra 	$L__BB0_86;
	and.b32  	%r283, %r210, 3;
	setp.lt.u32 	%p50, %r280, 4;
	@%p50 bra 	$L__BB0_64;
	cvt.u64.u32 	%rd227, %r2754;
	add.s64 	%rd228, %rd4, %rd227;
	mov.b16 	%rs183, 0;
	st.local.u8 	[%rd228+1], %rs183;
	st.local.u8 	[%rd228+2], %rs183;
	st.local.u8 	[%rd228+3], %rs183;
	add.s32 	%r2754, %r2754, 4;
	st.local.u8 	[%rd228+4], %rs183;
$L__BB0_64:
	setp.eq.s32 	%p51, %r283, 0;
	@%p51 bra 	$L__BB0_86;
	cvt.u64.u32 	%rd229, %r2754;
	add.s64 	%rd230, %rd229, %rd4;
	add.s64 	%rd261, %rd230, 1;
	neg.s32 	%r2781, %r283;
$L__BB0_66:
	.pragma "nounroll";
	mov.b16 	%rs184, 0;
	st.local.u8 	[%rd261], %rs184;
	add.s64 	%rd261, %rd261, 1;
	add.s32 	%r2781, %r2781, 1;
	setp.ne.s32 	%p52, %r2781, 0;
	@%p52 bra 	$L__BB0_66;
	bra.uni 	$L__BB0_86;
$L__BB0_67:
	cvt.u64.u32 	%rd159, %r2754;
	add.s64 	%rd160, %rd4, %rd159;
	mov.b16 	%rs140, 128;
	st.local.u8 	[%rd160], %rs140;
	add.s32 	%r2760, %r2754, 1;
	setp.gt.u32 	%p33, %r2760, 63;
	@%p33 bra 	$L__BB0_81;
	sub.s32 	%r218, 63, %r2754;
	and.b32  	%r219, %r218, 15;
	add.s32 	%r1878, %r2754, -48;
	setp.lt.u32 	%p34, %r1878, 15;
	@%p34 bra 	$L__BB0_72;
	add.s32 	%r2758, %r2754, 8;
	and.b32  	%r1879, %r218, -16;
	neg.s32 	%r2757, %r1879;
$L__BB0_70:
	.pragma "nounroll";
	add.s32 	%r1880, %r2758, -7;
	cvt.u64.u32 	%rd161, %r1880;
	add.s64 	%rd162, %rd4, %rd161;
	mov.b16 	%rs141, 0;
	st.local.u8 	[%rd162], %rs141;
	add.s32 	%r1881, %r2758, -6;
	cvt.u64.u32 	%rd163, %r1881;
	add.s64 	%rd164, %rd4, %rd163;
	st.local.u8 	[%rd164], %rs141;
	add.s32 	%r1882, %r2758, -5;
	cvt.u64.u32 	%rd165, %r1882;
	add.s64 	%rd166, %rd4, %rd165;
	st.local.u8 	[%rd166], %rs141;
	add.s32 	%r1883, %r2758, -4;
	cvt.u64.u32 	%rd167, %r1883;
	add.s64 	%rd168, %rd4, %rd167;
	st.local.u8 	[%rd168], %rs141;
	add.s32 	%r1884, %r2758, -3;
	cvt.u64.u32 	%rd169, %r1884;
	add.s64 	%rd170, %rd4, %rd169;
	st.local.u8 	[%rd170], %rs141;
	add.s32 	%r1885, %r2758, -2;
	cvt.u64.u32 	%rd171, %r1885;
	add.s64 	%rd172, %rd4, %rd171;
	st.local.u8 	[%rd172], %rs141;
	add.s32 	%r1886, %r2758, -1;
	cvt.u64.u32 	%rd173, %r1886;
	add.s64 	%rd174, %rd4, %rd173;
	st.local.u8 	[%rd174], %rs141;
	add.s32 	%r1887, %r2758, 8;
	cvt.u64.u32 	%rd175, %r2758;
	add.s64 	%rd176, %rd4, %rd175;
	st.local.u8 	[%rd176], %rs141;
	add.s32 	%r1888, %r2758, 1;
	cvt.u64.u32 	%rd177, %r1888;
	add.s64 	%rd178, %rd4, %rd177;
	st.local.u8 	[%rd178], %rs141;
	add.s32 	%r1889, %r2758, 2;
	cvt.u64.u32 	%rd179, %r1889;
	add.s64 	%rd180, %rd4, %rd179;
	st.local.u8 	[%rd180], %rs141;
	add.s32 	%r1890, %r2758, 3;
	cvt.u64.u32 	%rd181, %r1890;
	add.s64 	%rd182, %rd4, %rd181;
	st.local.u8 	[%rd182], %rs141;
	add.s32 	%r1891, %r2758, 4;
	cvt.u64.u32 	%rd183, %r1891;
	add.s64 	%rd184, %rd4, %rd183;
	st.local.u8 	[%rd184], %rs141;
	add.s32 	%r1892, %r2758, 5;
	cvt.u64.u32 	%rd185, %r1892;
	add.s64 	%rd186, %rd4, %rd185;
	st.local.u8 	[%rd186], %rs141;
	add.s32 	%r1893, %r2758, 6;
	cvt.u64.u32 	%rd187, %r1893;
	add.s64 	%rd188, %rd4, %rd187;
	st.local.u8 	[%rd188], %rs141;
	add.s32 	%r1894, %r2758, 7;
	cvt.u64.u32 	%rd189, %r1894;
	add.s64 	%rd190, %rd4, %rd189;
	st.local.u8 	[%rd190], %rs141;
	cvt.u64.u32 	%rd191, %r1887;
	add.s64 	%rd192, %rd4, %rd191;
	st.local.u8 	[%rd192], %rs141;
	add.s32 	%r2758, %r2758, 16;
	add.s32 	%r2757, %r2757, 16;
	setp.ne.s32 	%p35, %r2757, 0;
	@%p35 bra 	$L__BB0_70;
	add.s32 	%r2760, %r2758, -7;
$L__BB0_72:
	setp.eq.s32 	%p36, %r219, 0;
	@%p36 bra 	$L__BB0_81;
	and.b32  	%r228, %r218, 7;
	setp.lt.u32 	%p37, %r219, 8;
	@%p37 bra 	$L__BB0_75;
	cvt.u64.u32 	%rd193, %r2760;
	add.s64 	%rd194, %rd4, %rd193;
	mov.b16 	%rs142, 0;
	st.local.u8 	[%rd194], %rs142;
	add.s32 	%r1895, %r2760, 1;
	cvt.u64.u32 	%rd195, %r1895;
	add.s64 	%rd196, %rd4, %rd195;
	st.local.u8 	[%rd196], %rs142;
	add.s32 	%r1896, %r2760, 2;
	cvt.u64.u32 	%rd197, %r1896;
	add.s64 	%rd198, %rd4, %rd197;
	st.local.u8 	[%rd198], %rs142;
	add.s32 	%r1897, %r2760, 3;
	cvt.u64.u32 	%rd199, %r1897;
	add.s64 	%rd200, %rd4, %rd199;
	st.local.u8 	[%rd200], %rs142;
	add.s32 	%r1898, %r2760, 4;
	cvt.u64.u32 	%rd201, %r1898;
	add.s64 	%rd202, %rd4, %rd201;
	st.local.u8 	[%rd202], %rs142;
	add.s32 	%r1899, %r2760, 5;
	cvt.u64.u32 	%rd203, %r1899;
	add.s64 	%rd204, %rd4, %rd203;
	st.local.u8 	[%rd204], %rs142;
	add.s32 	%r1900, %r2760, 6;
	cvt.u64.u32 	%rd205, %r1900;
	add.s64 	%rd206, %rd4, %rd205;
	st.local.u8 	[%rd206], %rs142;
	add.s32 	%r1901, %r2760, 7;
	cvt.u64.u32 	%rd207, %r1901;
	add.s64 	%rd208, %rd4, %rd207;
	st.local.u8 	[%rd208], %rs142;
	add.s32 	%r2760, %r2760, 8;
$L__BB0_75:
	setp.eq.s32 	%p38, %r228, 0;
	@%p38 bra 	$L__BB0_81;
	and.b32  	%r231, %r218, 3;
	setp.lt.u32 	%p39, %r228, 4;
	@%p39 bra 	$L__BB0_78;
	cvt.u64.u32 	%rd209, %r2760;
	add.s64 	%rd210, %rd4, %rd209;
	mov.b16 	%rs143, 0;
	st.local.u8 	[%rd210], %rs143;
	add.s32 	%r1902, %r2760, 1;
	cvt.u64.u32 	%rd211, %r1902;
	add.s64 	%rd212, %rd4, %rd211;
	st.local.u8 	[%rd212], %rs143;
	add.s32 	%r1903, %r2760, 2;
	cvt.u64.u32 	%rd213, %r1903;
	add.s64 	%rd214, %rd4, %rd213;
	st.local.u8 	[%rd214], %rs143;
	add.s32 	%r1904, %r2760, 3;
	cvt.u64.u32 	%rd215, %r1904;
	add.s64 	%rd216, %rd4, %rd215;
	st.local.u8 	[%rd216], %rs143;
	add.s32 	%r2760, %r2760, 4;
$L__BB0_78:
	setp.eq.s32 	%p40, %r231, 0;
	@%p40 bra 	$L__BB0_81;
	neg.s32 	%r2762, %r231;
$L__BB0_80:
	.pragma "nounroll";
	cvt.u64.u32 	%rd217, %r2760;
	add.s64 	%rd218, %rd4, %rd217;
	mov.b16 	%rs144, 0;
	st.local.u8 	[%rd218], %rs144;
	add.s32 	%r2760, %r2760, 1;
	add.s32 	%r2762, %r2762, 1;
	setp.ne.s32 	%p41, %r2762, 0;
	@%p41 bra 	$L__BB0_80;
$L__BB0_81:
	add.s64 	%rd258, %rd264, 36;
	ld.local.v2.b32 	{%r1906, %r1907}, [%rd4];
	bfe.u32 	%r1908, %r1907, 16, 8;
	cvt.u16.u32 	%rs145, %r1908;
	bfe.u32 	%r1909, %r1907, 8, 8;
	bfe.u32 	%r1910, %r1907, 0, 8;
	bfe.u32 	%r1911, %r1906, 16, 8;
	cvt.u16.u32 	%rs146, %r1911;
	bfe.u32 	%r1912, %r1906, 8, 8;
	bfe.u32 	%r1913, %r1906, 0, 8;
	shl.b32 	%r1914, %r1913, 24;
	shl.b32 	%r1915, %r1912, 16;
	and.b32  	%r1916, %r1915, 16711680;
	or.b32  	%r1917, %r1916, %r1914;
	and.b16  	%rs147, %rs146, 255;
	mul.wide.u16 	%r1918, %rs147, 256;
	or.b32  	%r1919, %r1917, %r1918;
	bfe.u32 	%r1920, %r1906, 24, 8;
	or.b32  	%r2767, %r1919, %r1920;
	shl.b32 	%r1921, %r1910, 24;
	shl.b32 	%r1922, %r1909, 16;
	and.b32  	%r1923, %r1922, 16711680;
	or.b32  	%r1924, %r1923, %r1921;
	and.b16  	%rs148, %rs145, 255;
	mul.wide.u16 	%r1925, %rs148, 256;
	or.b32  	%r1926, %r1924, %r1925;
	bfe.u32 	%r1927, %r1907, 24, 8;
	or.b32  	%r1928, %r1926, %r1927;
	ld.local.v2.b32 	{%r1929, %r1930}, [%rd4+8];
	bfe.u32 	%r1931, %r1930, 16, 8;
	cvt.u16.u32 	%rs149, %r1931;
	bfe.u32 	%r1932, %r1930, 8, 8;
	bfe.u32 	%r1933, %r1930, 0, 8;
	bfe.u32 	%r1934, %r1929, 16, 8;
	cvt.u16.u32 	%rs150, %r1934;
	bfe.u32 	%r1935, %r1929, 8, 8;
	bfe.u32 	%r1936, %r1929, 0, 8;
	shl.b32 	%r1937, %r1936, 24;
	shl.b32 	%r1938, %r1935, 16;
	and.b32  	%r1939, %r1938, 16711680;
	or.b32  	%r1940, %r1939, %r1937;
	and.b16  	%rs151, %rs150, 255;
	mul.wide.u16 	%r1941, %rs151, 256;
	or.b32  	%r1942, %r1940, %r1941;
	bfe.u32 	%r1943, %r1929, 24, 8;
	or.b32  	%r1944, %r1942, %r1943;
	shl.b32 	%r1945, %r1933, 24;
	shl.b32 	%r1946, %r1932, 16;
	and.b32  	%r1947, %r1946, 16711680;
	or.b32  	%r1948, %r1947, %r1945;
	and.b16  	%rs152, %rs149, 255;
	mul.wide.u16 	%r1949, %rs152, 256;
	or.b32  	%r1950, %r1948, %r1949;
	bfe.u32 	%r1951, %r1930, 24, 8;
	or.b32  	%r1952, %r1950, %r1951;
	st.local.v4.u32 	[%rd264], {%r2767, %r1928, %r1944, %r1952};
	ld.local.v2.b32 	{%r1953, %r1954}, [%rd4+16];
	bfe.u32 	%r1955, %r1954, 16, 8;
	cvt.u16.u32 	%rs153, %r1955;
	bfe.u32 	%r1956, %r1954, 8, 8;
	bfe.u32 	%r1957, %r1954, 0, 8;
	bfe.u32 	%r1958, %r1953, 16, 8;
	cvt.u16.u32 	%rs154, %r1958;
	bfe.u32 	%r1959, %r1953, 8, 8;
	bfe.u32 	%r1960, %r1953, 0, 8;
	shl.b32 	%r1961, %r1960, 24;
	shl.b32 	%r1962, %r1959, 16;
	and.b32  	%r1963, %r1962, 16711680;
	or.b32  	%r1964, %r1963, %r1961;
	and.b16  	%rs155, %rs154, 255;
	mul.wide.u16 	%r1965, %rs155, 256;
	or.b32  	%r1966, %r1964, %r1965;
	bfe.u32 	%r1967, %r1953, 24, 8;
	or.b32  	%r1968, %r1966, %r1967;
	shl.b32 	%r1969, %r1957, 24;
	shl.b32 	%r1970, %r1956, 16;
	and.b32  	%r1971, %r1970, 16711680;
	or.b32  	%r1972, %r1971, %r1969;
	and.b16  	%rs156, %rs153, 255;
	mul.wide.u16 	%r1973, %rs156, 256;
	or.b32  	%r1974, %r1972, %r1973;
	bfe.u32 	%r1975, %r1954, 24, 8;
	or.b32  	%r1976, %r1974, %r1975;
	ld.local.v2.b32 	{%r1977, %r1978}, [%rd4+24];
	bfe.u32 	%r1979, %r1978, 16, 8;
	cvt.u16.u32 	%rs157, %r1979;
	bfe.u32 	%r1980, %r1978, 8, 8;
	bfe.u32 	%r1981, %r1978, 0, 8;
	bfe.u32 	%r1982, %r1977, 16, 8;
	cvt.u16.u32 	%rs158, %r1982;
	bfe.u32 	%r1983, %r1977, 8, 8;
	bfe.u32 	%r1984, %r1977, 0, 8;
	shl.b32 	%r1985, %r1984, 24;
	shl.b32 	%r1986, %r1983, 16;
	and.b32  	%r1987, %r1986, 16711680;
	or.b32  	%r1988, %r1987, %r1985;
	and.b16  	%rs159, %rs158, 255;
	mul.wide.u16 	%r1989, %rs159, 256;
	or.b32  	%r1990, %r1988, %r1989;
	bfe.u32 	%r1991, %r1977, 24, 8;
	or.b32  	%r1992, %r1990, %r1991;
	shl.b32 	%r1993, %r1981, 24;
	shl.b32 	%r1994, %r1980, 16;
	and.b32  	%r1995, %r1994, 16711680;
	or.b32  	%r1996, %r1995, %r1993;
	and.b16  	%rs160, %rs157, 255;
	mul.wide.u16 	%r1997, %rs160, 256;
	or.b32  	%r1998, %r1996, %r1997;
	bfe.u32 	%r1999, %r1978, 24, 8;
	or.b32  	%r2000, %r1998, %r1999;
	st.local.v4.u32 	[%rd264+16], {%r1968, %r1976, %r1992, %r2000};
	ld.local.v2.b32 	{%r2001, %r2002}, [%rd4+32];
	bfe.u32 	%r2003, %r2002, 16, 8;
	cvt.u16.u32 	%rs161, %r2003;
	bfe.u32 	%r2004, %r2002, 8, 8;
	bfe.u32 	%r2005, %r2002, 0, 8;
	bfe.u32 	%r2006, %r2001, 16, 8;
	cvt.u16.u32 	%rs162, %r2006;
	bfe.u32 	%r2007, %r2001, 8, 8;
	bfe.u32 	%r2008, %r2001, 0, 8;
	shl.b32 	%r2009, %r2008, 24;
	shl.b32 	%r2010, %r2007, 16;
	and.b32  	%r2011, %r2010, 16711680;
	or.b32  	%r2012, %r2011, %r2009;
	and.b16  	%rs163, %rs162, 255;
	mul.wide.u16 	%r2013, %rs163, 256;
	or.b32  	%r2014, %r2012, %r2013;
	bfe.u32 	%r2015, %r2001, 24, 8;
	or.b32  	%r2016, %r2014, %r2015;
	shl.b32 	%r2017, %r2005, 24;
	shl.b32 	%r2018, %r2004, 16;
	and.b32  	%r2019, %r2018, 16711680;
	or.b32  	%r2020, %r2019, %r2017;
	and.b16  	%rs164, %rs161, 255;
	mul.wide.u16 	%r2021, %rs164, 256;
	or.b32  	%r2022, %r2020, %r2021;
	bfe.u32 	%r2023, %r2002, 24, 8;
	or.b32  	%r2024, %r2022, %r2023;
	ld.local.v2.b32 	{%r2025, %r2026}, [%rd4+40];
	bfe.u32 	%r2027, %r2026, 16, 8;
	cvt.u16.u32 	%rs165, %r2027;
	bfe.u32 	%r2028, %r2026, 8, 8;
	bfe.u32 	%r2029, %r2026, 0, 8;
	bfe.u32 	%r2030, %r2025, 16, 8;
	cvt.u16.u32 	%rs166, %r2030;
	bfe.u32 	%r2031, %r2025, 8, 8;
	bfe.u32 	%r2032, %r2025, 0, 8;
	shl.b32 	%r2033, %r2032, 24;
	shl.b32 	%r2034, %r2031, 16;
	and.b32  	%r2035, %r2034, 16711680;
	or.b32  	%r2036, %r2035, %r2033;
	and.b16  	%rs167, %rs166, 255;
	mul.wide.u16 	%r2037, %rs167, 256;
	or.b32  	%r2038, %r2036, %r2037;
	bfe.u32 	%r2039, %r2025, 24, 8;
	or.b32  	%r2040, %r2038, %r2039;
	shl.b32 	%r2041, %r2029, 24;
	shl.b32 	%r2042, %r2028, 16;
	and.b32  	%r2043, %r2042, 16711680;
	or.b32  	%r2044, %r2043, %r2041;
	and.b16  	%rs168, %rs165, 255;
	mul.wide.u16 	%r2045, %rs168, 256;
	or.b32  	%r2046, %r2044, %r2045;
	bfe.u32 	%r2047, %r2026, 24, 8;
	or.b32  	%r2048, %r2046, %r2047;
	st.local.v4.u32 	[%rd264+32], {%r2016, %r2024, %r2040, %r2048};
	ld.local.v2.b32 	{%r2049, %r2050}, [%rd4+48];
	bfe.u32 	%r2051, %r2050, 16, 8;
	cvt.u16.u32 	%rs169, %r2051;
	bfe.u32 	%r2052, %r2050, 8, 8;
	bfe.u32 	%r2053, %r2050, 0, 8;
	bfe.u32 	%r2054, %r2049, 16, 8;
	cvt.u16.u32 	%rs170, %r2054;
	bfe.u32 	%r2055, %r2049, 8, 8;
	bfe.u32 	%r2056, %r2049, 0, 8;
	shl.b32 	%r2057, %r2056, 24;
	shl.b32 	%r2058, %r2055, 16;
	and.b32  	%r2059, %r2058, 16711680;
	or.b32  	%r2060, %r2059, %r2057;
	and.b16  	%rs171, %rs170, 255;
	mul.wide.u16 	%r2061, %rs171, 256;
	or.b32  	%r2062, %r2060, %r2061;
	bfe.u32 	%r2063, %r2049, 24, 8;
	or.b32  	%r2765, %r2062, %r2063;
	shl.b32 	%r2064, %r2053, 24;
	shl.b32 	%r2065, %r2052, 16;
	and.b32  	%r2066, %r2065, 16711680;
	or.b32  	%r2067, %r2066, %r2064;
	and.b16  	%rs172, %rs169, 255;
	mul.wide.u16 	%r2068, %rs172, 256;
	or.b32  	%r2069, %r2067, %r2068;
	bfe.u32 	%r2070, %r2050, 24, 8;
	or.b32  	%r2071, %r2069, %r2070;
	ld.local.v2.b32 	{%r2072, %r2073}, [%rd4+56];
	bfe.u32 	%r2074, %r2073, 16, 8;
	cvt.u16.u32 	%rs173, %r2074;
	bfe.u32 	%r2075, %r2073, 8, 8;
	bfe.u32 	%r2076, %r2073, 0, 8;
	bfe.u32 	%r2077, %r2072, 16, 8;
	cvt.u16.u32 	%rs174, %r2077;
	bfe.u32 	%r2078, %r2072, 8, 8;
	bfe.u32 	%r2079, %r2072, 0, 8;
	shl.b32 	%r2080, %r2079, 24;
	shl.b32 	%r2081, %r2078, 16;
	and.b32  	%r2082, %r2081, 16711680;
	or.b32  	%r2083, %r2082, %r2080;
	and.b16  	%rs175, %rs174, 255;
	mul.wide.u16 	%r2084, %rs175, 256;
	or.b32  	%r2085, %r2083, %r2084;
	bfe.u32 	%r2086, %r2072, 24, 8;
	or.b32  	%r2768, %r2085, %r2086;
	shl.b32 	%r2087, %r2076, 24;
	shl.b32 	%r2088, %r2075, 16;
	and.b32  	%r2089, %r2088, 16711680;
	or.b32  	%r2090, %r2089, %r2087;
	and.b16  	%rs176, %rs173, 255;
	mul.wide.u16 	%r2091, %rs176, 256;
	or.b32  	%r2092, %r2090, %r2091;
	bfe.u32 	%r2093, %r2073, 24, 8;
	or.b32  	%r2766, %r2092, %r2093;
	st.local.v4.u32 	[%rd264+48], {%r2765, %r2071, %r2768, %r2766};
	mov.b32 	%r2764, 0;
$L__BB0_82:
	shf.l.wrap.b32 	%r2094, %r2768, %r2768, 15;
	shf.l.wrap.b32 	%r2095, %r2768, %r2768, 13;
	xor.b32  	%r2096, %r2094, %r2095;
	shr.u32 	%r2097, %r2768, 10;
	xor.b32  	%r2098, %r2096, %r2097;
	ld.local.u32 	%r2099, [%rd258];
	add.s32 	%r2100, %r2098, %r2099;
	ld.local.u32 	%r2101, [%rd258+-32];
	shf.l.wrap.b32 	%r2102, %r2101, %r2101, 25;
	shf.l.wrap.b32 	%r2103, %r2101, %r2101, 14;
	xor.b32  	%r2104, %r2102, %r2103;
	shr.u32 	%r2105, %r2101, 3;
	xor.b32  	%r2106, %r2104, %r2105;
	add.s32 	%r2107, %r2100, %r2767;
	add.s32 	%r248, %r2107, %r2106;
	shf.l.wrap.b32 	%r2108, %r2766, %r2766, 15;
	shf.l.wrap.b32 	%r2109, %r2766, %r2766, 13;
	xor.b32  	%r2110, %r2108, %r2109;
	shr.u32 	%r2111, %r2766, 10;
	xor.b32  	%r2112, %r2110, %r2111;
	ld.local.v2.u32 	{%r2113, %r2114}, [%rd258+4];
	add.s32 	%r2115, %r2112, %r2113;
	ld.local.v2.u32 	{%r2116, %r2117}, [%rd258+-28];
	shf.l.wrap.b32 	%r2118, %r2116, %r2116, 25;
	shf.l.wrap.b32 	%r2119, %r2116, %r2116, 14;
	xor.b32  	%r2120, %r2118, %r2119;
	shr.u32 	%r2121, %r2116, 3;
	xor.b32  	%r2122, %r2120, %r2121;
	add.s32 	%r2123, %r2115, %r2101;
	add.s32 	%r2124, %r2123, %r2122;
	shf.l.wrap.b32 	%r2125, %r248, %r248, 15;
	shf.l.wrap.b32 	%r2126, %r248, %r248, 13;
	xor.b32  	%r2127, %r2125, %r2126;
	shr.u32 	%r2128, %r248, 10;
	xor.b32  	%r2129, %r2127, %r2128;
	add.s32 	%r2130, %r2129, %r2114;
	shf.l.wrap.b32 	%r2131, %r2117, %r2117, 25;
	shf.l.wrap.b32 	%r2132, %r2117, %r2117, 14;
	xor.b32  	%r2133, %r2131, %r2132;
	shr.u32 	%r2134, %r2117, 3;
	xor.b32  	%r2135, %r2133, %r2134;
	add.s32 	%r2136, %r2130, %r2116;
	add.s32 	%r2768, %r2136, %r2135;
	shf.l.wrap.b32 	%r2137, %r2124, %r2124, 15;
	shf.l.wrap.b32 	%r2138, %r2124, %r2124, 13;
	xor.b32  	%r2139, %r2137, %r2138;
	shr.u32 	%r2140, %r2124, 10;
	xor.b32  	%r2141, %r2139, %r2140;
	add.s32 	%r2142, %r2141, %r2765;
	ld.local.u32 	%r2767, [%rd258+-20];
	shf.l.wrap.b32 	%r2143, %r2767, %r2767, 25;
	shf.l.wrap.b32 	%r2144, %r2767, %r2767, 14;
	xor.b32  	%r2145, %r2143, %r2144;
	shr.u32 	%r2146, %r2767, 3;
	xor.b32  	%r2147, %r2145, %r2146;
	add.s32 	%r2148, %r2142, %r2117;
	add.s32 	%r2766, %r2148, %r2147;
	st.local.v4.u32 	[%rd258+28], {%r248, %r2124, %r2768, %r2766};
	add.s32 	%r2764, %r2764, 4;
	add.s64 	%rd258, %rd258, 16;
	setp.ne.s32 	%p42, %r2764, 48;
	mov.u32 	%r2765, %r248;
	@%p42 bra 	$L__BB0_82;
	ld.local.v2.u32 	{%r253, %r254}, [%rd4+104];
	ld.local.v2.u32 	{%r255, %r256}, [%rd4+96];
	ld.local.v2.u32 	{%r257, %r258}, [%rd4+88];
	ld.local.v2.u32 	{%r259, %r260}, [%rd4+80];
	mov.u64 	%rd220, k;
	add.s64 	%rd259, %rd220, 8;
	mov.b32 	%r2769, 0;
	mov.u64 	%rd260, %rd264;
	mov.u32 	%r2770, %r259;
	mov.u32 	%r2771, %r260;
	mov.u32 	%r2772, %r257;
	mov.u32 	%r2773, %r258;
	mov.u32 	%r2774, %r255;
	mov.u32 	%r2775, %r256;
	mov.u32 	%r2776, %r253;
	mov.u32 	%r2777, %r254;
$L__BB0_84:
	shf.l.wrap.b32 	%r2150, %r2774, %r2774, 26;
	shf.l.wrap.b32 	%r2151, %r2774, %r2774, 21;
	xor.b32  	%r2152, %r2150, %r2151;
	shf.l.wrap.b32 	%r2153, %r2774, %r2774, 7;
	xor.b32  	%r2154, %r2152, %r2153;
	and.b32  	%r2155, %r2774, %r2775;
	not.b32 	%r2156, %r2774;
	and.b32  	%r2157, %r2776, %r2156;
	or.b32  	%r2158, %r2155, %r2157;
	ld.global.u32 	%r2159, [%rd259+-8];
	ld.local.v4.u32 	{%r2160, %r2161, %r2162, %r2163}, [%rd260];
	add.s32 	%r2164, %r2158, %r2777;
	add.s32 	%r2165, %r2164, %r2154;
	add.s32 	%r2166, %r2165, %r2159;
	add.s32 	%r2167, %r2166, %r2160;
	shf.l.wrap.b32 	%r2168, %r2770, %r2770, 30;
	shf.l.wrap.b32 	%r2169, %r2770, %r2770, 19;
	xor.b32  	%r2170, %r2168, %r2169;
	shf.l.wrap.b32 	%r2171, %r2770, %r2770, 10;
	xor.b32  	%r2172, %r2170, %r2171;
	xor.b32  	%r2173, %r2771, %r2772;
	and.b32  	%r2174, %r2770, %r2173;
	and.b32  	%r2175, %r2771, %r2772;
	xor.b32  	%r2176, %r2174, %r2175;
	add.s32 	%r2177, %r2172, %r2176;
	add.s32 	%r2777, %r2167, %r2773;
	add.s32 	%r2773, %r2177, %r2167;
	shf.l.wrap.b32 	%r2178, %r2777, %r2777, 26;
	shf.l.wrap.b32 	%r2179, %r2777, %r2777, 21;
	xor.b32  	%r2180, %r2178, %r2179;
	shf.l.wrap.b32 	%r2181, %r2777, %r2777, 7;
	xor.b32  	%r2182, %r2180, %r2181;
	and.b32  	%r2183, %r2777, %r2774;
	not.b32 	%r2184, %r2777;
	and.b32  	%r2185, %r2775, %r2184;
	or.b32  	%r2186, %r2183, %r2185;
	ld.global.u32 	%r2187, [%rd259+-4];
	add.s32 	%r2188, %r2186, %r2776;
	add.s32 	%r2189, %r2188, %r2182;
	add.s32 	%r2190, %r2189, %r2187;
	add.s32 	%r2191, %r2190, %r2161;
	shf.l.wrap.b32 	%r2192, %r2773, %r2773, 30;
	shf.l.wrap.b32 	%r2193, %r2773, %r2773, 19;
	xor.b32  	%r2194, %r2192, %r2193;
	shf.l.wrap.b32 	%r2195, %r2773, %r2773, 10;
	xor.b32  	%r2196, %r2194, %r2195;
	xor.b32  	%r2197, %r2770, %r2771;
	and.b32  	%r2198, %r2773, %r2197;
	and.b32  	%r2199, %r2770, %r2771;
	xor.b32  	%r2200, %r2198, %r2199;
	add.s32 	%r2201, %r2196, %r2200;
	add.s32 	%r2776, %r2191, %r2772;
	add.s32 	%r2772, %r2201, %r2191;
	shf.l.wrap.b32 	%r2202, %r2776, %r2776, 26;
	shf.l.wrap.b32 	%r2203, %r2776, %r2776, 21;
	xor.b32  	%r2204, %r2202, %r2203;
	shf.l.wrap.b32 	%r2205, %r2776, %r2776, 7;
	xor.b32  	%r2206, %r2204, %r2205;
	and.b32  	%r2207, %r2776, %r2777;
	not.b32 	%r2208, %r2776;
	and.b32  	%r2209, %r2774, %r2208;
	or.b32  	%r2210, %r2207, %r2209;
	ld.global.u32 	%r2211, [%rd259];
	add.s32 	%r2212, %r2210, %r2775;
	add.s32 	%r2213, %r2212, %r2206;
	add.s32 	%r2214, %r2213, %r2211;
	add.s32 	%r2215, %r2214, %r2162;
	shf.l.wrap.b32 	%r2216, %r2772, %r2772, 30;
	shf.l.wrap.b32 	%r2217, %r2772, %r2772, 19;
	xor.b32  	%r2218, %r2216, %r2217;
	shf.l.wrap.b32 	%r2219, %r2772, %r2772, 10;
	xor.b32  	%r2220, %r2218, %r2219;
	xor.b32  	%r2221, %r2773, %r2770;
	and.b32  	%r2222, %r2772, %r2221;
	and.b32  	%r2223, %r2773, %r2770;
	xor.b32  	%r2224, %r2222, %r2223;
	add.s32 	%r2225, %r2220, %r2224;
	add.s32 	%r2775, %r2215, %r2771;
	add.s32 	%r2771, %r2225, %r2215;
	shf.l.wrap.b32 	%r2226, %r2775, %r2775, 26;
	shf.l.wrap.b32 	%r2227, %r2775, %r2775, 21;
	xor.b32  	%r2228, %r2226, %r2227;
	shf.l.wrap.b32 	%r2229, %r2775, %r2775, 7;
	xor.b32  	%r2230, %r2228, %r2229;
	and.b32  	%r2231, %r2775, %r2776;
	not.b32 	%r2232, %r2775;
	and.b32  	%r2233, %r2777, %r2232;
	or.b32  	%r2234, %r2231, %r2233;
	ld.global.u32 	%r2235, [%rd259+4];
	add.s32 	%r2236, %r2234, %r2774;
	add.s32 	%r2237, %r2236, %r2230;
	add.s32 	%r2238, %r2237, %r2235;
	add.s32 	%r2239, %r2238, %r2163;
	shf.l.wrap.b32 	%r2240, %r2771, %r2771, 30;
	shf.l.wrap.b32 	%r2241, %r2771, %r2771, 19;
	xor.b32  	%r2242, %r2240, %r2241;
	shf.l.wrap.b32 	%r2243, %r2771, %r2771, 10;
	xor.b32  	%r2244, %r2242, %r2243;
	xor.b32  	%r2245, %r2772, %r2773;
	and.b32  	%r2246, %r2771, %r2245;
	and.b32  	%r2247, %r2772, %r2773;
	xor.b32  	%r2248, %r2246, %r2247;
	add.s32 	%r2249, %r2244, %r2248;
	add.s32 	%r2774, %r2239, %r2770;
	add.s32 	%r2770, %r2249, %r2239;
	add.s32 	%r2769, %r2769, 4;
	add.s64 	%rd260, %rd260, 16;
	add.s64 	%rd259, %rd259, 16;
	setp.ne.s32 	%p43, %r2769, 64;
	@%p43 bra 	$L__BB0_84;
	add.s32 	%r2250, %r259, %r2770;
	add.s32 	%r2251, %r260, %r2771;
	st.local.v2.u32 	[%rd4+80], {%r2250, %r2251};
	add.s32 	%r2252, %r257, %r2772;
	add.s32 	%r2253, %r258, %r2773;
	st.local.v2.u32 	[%rd4+88], {%r2252, %r2253};
	add.s32 	%r2254, %r255, %r2774;
	add.s32 	%r2255, %r256, %r2775;
	st.local.v2.u32 	[%rd4+96], {%r2254, %r2255};
	add.s32 	%r2256, %r253, %r2776;
	add.s32 	%r2257, %r254, %r2777;
	st.local.v2.u32 	[%rd4+104], {%r2256, %r2257};
	mov.b32 	%r2258, 0;
	st.local.v2.u32 	[%rd4], {%r2258, %r2258};
	st.local.v2.u32 	[%rd4+8], {%r2258, %r2258};
	st.local.v2.u32 	[%rd4+16], {%r2258, %r2258};
	st.local.v2.u32 	[%rd4+24], {%r2258, %r2258};
	st.local.v2.u32 	[%rd4+32], {%r2258, %r2258};
	st.local.v2.u32 	[%rd4+40], {%r2258, %r2258};
	st.local.v2.u32 	[%rd4+48], {%r2258, %r2258};
$L__BB0_86:
	add.s64 	%rd262, %rd264, 36;
	ld.local.u32 	%r2261, [%rd4+64];
	shl.b32 	%r2262, %r2261, 3;
	cvt.u64.u32 	%rd231, %r2262;
	ld.local.u64 	%rd232, [%rd4+72];
	add.s64 	%rd233, %rd232, %rd231;
	st.local.u64 	[%rd4+72], %rd233;
	shr.u64 	%rd234, %rd233, 8;
	shr.u64 	%rd235, %rd233, 16;
	shr.u64 	%rd236, %rd233, 24;
	shr.u64 	%rd237, %rd233, 40;
	shr.u64 	%rd238, %rd233, 48;
	shr.u64 	%rd239, %rd233, 56;
	cvt.u32.u64 	%r2263, %rd234;
	cvt.u32.u64 	%r2264, %rd233;
	prmt.b32 	%r2265, %r2263, %r2264, 0x3340U;
	cvt.u32.u64 	%r2266, %rd236;
	cvt.u32.u64 	%r2267, %rd235;
	prmt.b32 	%r2268, %r2266, %r2267, 0x3340U;
	prmt.b32 	%r2269, %r2268, %r2265, 0x5410U;
	cvt.u32.u64 	%r2270, %rd237;
	{ .reg .b32 tmp; mov.b64 {tmp, %r2271}, %rd233; }
	prmt.b32 	%r2272, %r2270, %r2271, 0x3340U;
	cvt.u32.u64 	%r2273, %rd239;
	cvt.u32.u64 	%r2274, %rd238;
	prmt.b32 	%r2275, %r2273, %r2274, 0x3340U;
	prmt.b32 	%r2276, %r2275, %r2272, 0x5410U;
	st.local.v2.b32 	[%rd4+56], {%r2276, %r2269};
	ld.local.v2.b32 	{%r2277, %r2278}, [%rd4];
	bfe.u32 	%r2279, %r2278, 16, 8;
	cvt.u16.u32 	%rs185, %r2279;
	bfe.u32 	%r2280, %r2278, 8, 8;
	bfe.u32 	%r2281, %r2278, 0, 8;
	bfe.u32 	%r2282, %r2277, 16, 8;
	cvt.u16.u32 	%rs186, %r2282;
	bfe.u32 	%r2283, %r2277, 8, 8;
	bfe.u32 	%r2284, %r2277, 0, 8;
	shl.b32 	%r2285, %r2284, 24;
	shl.b32 	%r2286, %r2283, 16;
	and.b32  	%r2287, %r2286, 16711680;
	or.b32  	%r2288, %r2287, %r2285;
	and.b16  	%rs187, %rs186, 255;
	mul.wide.u16 	%r2289, %rs187, 256;
	or.b32  	%r2290, %r2288, %r2289;
	bfe.u32 	%r2291, %r2277, 24, 8;
	or.b32  	%r2785, %r2290, %r2291;
	shl.b32 	%r2292, %r2281, 24;
	shl.b32 	%r2293, %r2280, 16;
	and.b32  	%r2294, %r2293, 16711680;
	or.b32  	%r2295, %r2294, %r2292;
	and.b16  	%rs188, %rs185, 255;
	mul.wide.u16 	%r2296, %rs188, 256;
	or.b32  	%r2297, %r2295, %r2296;
	bfe.u32 	%r2298, %r2278, 24, 8;
	or.b32  	%r2299, %r2297, %r2298;
	ld.local.v2.b32 	{%r2300, %r2301}, [%rd4+8];
	bfe.u32 	%r2302, %r2301, 16, 8;
	cvt.u16.u32 	%rs189, %r2302;
	bfe.u32 	%r2303, %r2301, 8, 8;
	bfe.u32 	%r2304, %r2301, 0, 8;
	bfe.u32 	%r2305, %r2300, 16, 8;
	cvt.u16.u32 	%rs190, %r2305;
	bfe.u32 	%r2306, %r2300, 8, 8;
	bfe.u32 	%r2307, %r2300, 0, 8;
	shl.b32 	%r2308, %r2307, 24;
	shl.b32 	%r2309, %r2306, 16;
	and.b32  	%r2310, %r2309, 16711680;
	or.b32  	%r2311, %r2310, %r2308;
	and.b16  	%rs191, %rs190, 255;
	mul.wide.u16 	%r2312, %rs191, 256;
	or.b32  	%r2313, %r2311, %r2312;
	bfe.u32 	%r2314, %r2300, 24, 8;
	or.b32  	%r2315, %r2313, %r2314;
	shl.b32 	%r2316, %r2304, 24;
	shl.b32 	%r2317, %r2303, 16;
	and.b32  	%r2318, %r2317, 16711680;
	or.b32  	%r2319, %r2318, %r2316;
	and.b16  	%rs192, %rs189, 255;
	mul.wide.u16 	%r2320, %rs192, 256;
	or.b32  	%r2321, %r2319, %r2320;
	bfe.u32 	%r2322, %r2301, 24, 8;
	or.b32  	%r2323, %r2321, %r2322;
	st.local.v4.u32 	[%rd264], {%r2785, %r2299, %r2315, %r2323};
	ld.local.v2.b32 	{%r2324, %r2325}, [%rd4+16];
	bfe.u32 	%r2326, %r2325, 16, 8;
	cvt.u16.u32 	%rs193, %r2326;
	bfe.u32 	%r2327, %r2325, 8, 8;
	bfe.u32 	%r2328, %r2325, 0, 8;
	bfe.u32 	%r2329, %r2324, 16, 8;
	cvt.u16.u32 	%rs194, %r2329;
	bfe.u32 	%r2330, %r2324, 8, 8;
	bfe.u32 	%r2331, %r2324, 0, 8;
	shl.b32 	%r2332, %r2331, 24;
	shl.b32 	%r2333, %r2330, 16;
	and.b32  	%r2334, %r2333, 16711680;
	or.b32  	%r2335, %r2334, %r2332;
	and.b16  	%rs195, %rs194, 255;
	mul.wide.u16 	%r2336, %rs195, 256;
	or.b32  	%r2337, %r2335, %r2336;
	bfe.u32 	%r2338, %r2324, 24, 8;
	or.b32  	%r2339, %r2337, %r2338;
	shl.b32 	%r2340, %r2328, 24;
	shl.b32 	%r2341, %r2327, 16;
	and.b32  	%r2342, %r2341, 16711680;
	or.b32  	%r2343, %r2342, %r2340;
	and.b16  	%rs196, %rs193, 255;
	mul.wide.u16 	%r2344, %rs196, 256;
	or.b32  	%r2345, %r2343, %r2344;
	bfe.u32 	%r2346, %r2325, 24, 8;
	or.b32  	%r2347, %r2345, %r2346;
	ld.local.v2.b32 	{%r2348, %r2349}, [%rd4+24];
	bfe.u32 	%r2350, %r2349, 16, 8;
	cvt.u16.u32 	%rs197, %r2350;
	bfe.u32 	%r2351, %r2349, 8, 8;
	bfe.u32 	%r2352, %r2349, 0, 8;
	bfe.u32 	%r2353, %r2348, 16, 8;
	cvt.u16.u32 	%rs198, %r2353;
	bfe.u32 	%r2354, %r2348, 8, 8;
	bfe.u32 	%r2355, %r2348, 0, 8;
	shl.b32 	%r2356, %r2355, 24;
	shl.b32 	%r2357, %r2354, 16;
	and.b32  	%r2358, %r2357, 16711680;
	or.b32  	%r2359, %r2358, %r2356;
	and.b16  	%rs199, %rs198, 255;
	mul.wide.u16 	%r2360, %rs199, 256;
	or.b32  	%r2361, %r2359, %r2360;
	bfe.u32 	%r2362, %r2348, 24, 8;
	or.b32  	%r2363, %r2361, %r2362;
	shl.b32 	%r2364, %r2352, 24;
	shl.b32 	%r2365, %r2351, 16;
	and.b32  	%r2366, %r2365, 16711680;
	or.b32  	%r2367, %r2366, %r2364;
	and.b16  	%rs200, %rs197, 255;
	mul.wide.u16 	%r2368, %rs200, 256;
	or.b32  	%r2369, %r2367, %r2368;
	bfe.u32 	%r2370, %r2349, 24, 8;
	or.b32  	%r2371, %r2369, %r2370;
	st.local.v4.u32 	[%rd264+16], {%r2339, %r2347, %r2363, %r2371};
	ld.local.v2.b32 	{%r2372, %r2373}, [%rd4+32];
	bfe.u32 	%r2374, %r2373, 16, 8;
	cvt.u16.u32 	%rs201, %r2374;
	bfe.u32 	%r2375, %r2373, 8, 8;
	bfe.u32 	%r2376, %r2373, 0, 8;
	bfe.u32 	%r2377, %r2372, 16, 8;
	cvt.u16.u32 	%rs202, %r2377;
	bfe.u32 	%r2378, %r2372, 8, 8;
	bfe.u32 	%r2379, %r2372, 0, 8;
	shl.b32 	%r2380, %r2379, 24;
	shl.b32 	%r2381, %r2378, 16;
	and.b32  	%r2382, %r2381, 16711680;
	or.b32  	%r2383, %r2382, %r2380;
	and.b16  	%rs203, %rs202, 255;
	mul.wide.u16 	%r2384, %rs203, 256;
	or.b32  	%r2385, %r2383, %r2384;
	bfe.u32 	%r2386, %r2372, 24, 8;
	or.b32  	%r2387, %r2385, %r2386;
	shl.b32 	%r2388, %r2376, 24;
	shl.b32 	%r2389, %r2375, 16;
	and.b32  	%r2390, %r2389, 16711680;
	or.b32  	%r2391, %r2390, %r2388;
	and.b16  	%rs204, %rs201, 255;
	mul.wide.u16 	%r2392, %rs204, 256;
	or.b32  	%r2393, %r2391, %r2392;
	bfe.u32 	%r2394, %r2373, 24, 8;
	or.b32  	%r2395, %r2393, %r2394;
	ld.local.v2.b32 	{%r2396, %r2397}, [%rd4+40];
	bfe.u32 	%r2398, %r2397, 16, 8;
	cvt.u16.u32 	%rs205, %r2398;
	bfe.u32 	%r2399, %r2397, 8, 8;
	bfe.u32 	%r2400, %r2397, 0, 8;
	bfe.u32 	%r2401, %r2396, 16, 8;
	cvt.u16.u32 	%rs206, %r2401;
	bfe.u32 	%r2402, %r2396, 8, 8;
	bfe.u32 	%r2403, %r2396, 0, 8;
	shl.b32 	%r2404, %r2403, 24;
	shl.b32 	%r2405, %r2402, 16;
	and.b32  	%r2406, %r2405, 16711680;
	or.b32  	%r2407, %r2406, %r2404;
	and.b16  	%rs207, %rs206, 255;
	mul.wide.u16 	%r2408, %rs207, 256;
	or.b32  	%r2409, %r2407, %r2408;
	bfe.u32 	%r2410, %r2396, 24, 8;
	or.b32  	%r2411, %r2409, %r2410;
	shl.b32 	%r2412, %r2400, 24;
	shl.b32 	%r2413, %r2399, 16;
	and.b32  	%r2414, %r2413, 16711680;
	or.b32  	%r2415, %r2414, %r2412;
	and.b16  	%rs208, %rs205, 255;
	mul.wide.u16 	%r2416, %rs208, 256;
	or.b32  	%r2417, %r2415, %r2416;
	bfe.u32 	%r2418, %r2397, 24, 8;
	or.b32  	%r2419, %r2417, %r2418;
	st.local.v4.u32 	[%rd264+32], {%r2387, %r2395, %r2411, %r2419};
	ld.local.v2.b32 	{%r2420, %r2421}, [%rd4+48];
	bfe.u32 	%r2422, %r2421, 16, 8;
	cvt.u16.u32 	%rs209, %r2422;
	bfe.u32 	%r2423, %r2421, 8, 8;
	bfe.u32 	%r2424, %r2421, 0, 8;
	bfe.u32 	%r2425, %r2420, 16, 8;
	cvt.u16.u32 	%rs210, %r2425;
	bfe.u32 	%r2426, %r2420, 8, 8;
	bfe.u32 	%r2427, %r2420, 0, 8;
	shl.b32 	%r2428, %r2427, 24;
	shl.b32 	%r2429, %r2426, 16;
	and.b32  	%r2430, %r2429, 16711680;
	or.b32  	%r2431, %r2430, %r2428;
	and.b16  	%rs211, %rs210, 255;
	mul.wide.u16 	%r2432, %rs211, 256;
	or.b32  	%r2433, %r2431, %r2432;
	bfe.u32 	%r2434, %r2420, 24, 8;
	or.b32  	%r2783, %r2433, %r2434;
	shl.b32 	%r2435, %r2424, 24;
	shl.b32 	%r2436, %r2423, 16;
	and.b32  	%r2437, %r2436, 16711680;
	or.b32  	%r2438, %r2437, %r2435;
	and.b16  	%rs212, %rs209, 255;
	mul.wide.u16 	%r2439, %rs212, 256;
	or.b32  	%r2440, %r2438, %r2439;
	bfe.u32 	%r2441, %r2421, 24, 8;
	or.b32  	%r2442, %r2440, %r2441;
	shl.b32 	%r2443, %r2273, 24;
	shl.b32 	%r2444, %r2274, 16;
	and.b32  	%r2445, %r2444, 16711680;
	or.b32  	%r2446, %r2445, %r2443;
	shl.b32 	%r2447, %r2270, 8;
	and.b32  	%r2448, %r2447, 65280;
	or.b32  	%r2449, %r2446, %r2448;
	and.b32  	%r2450, %r2271, 255;
	or.b32  	%r2786, %r2449, %r2450;
	shl.b32 	%r2451, %r2266, 24;
	shl.b32 	%r2452, %r2267, 16;
	and.b32  	%r2453, %r2452, 16711680;
	or.b32  	%r2454, %r2453, %r2451;
	shl.b32 	%r2455, %r2263, 8;
	and.b32  	%r2456, %r2455, 65280;
	or.b32  	%r2457, %r2454, %r2456;
	and.b32  	%r2458, %r2264, 255;
	or.b32  	%r2784, %r2457, %r2458;
	st.local.v4.u32 	[%rd264+48], {%r2783, %r2442, %r2786, %r2784};
	mov.b32 	%r2782, 0;
$L__BB0_87:
	shf.l.wrap.b32 	%r2459, %r2786, %r2786, 15;
	shf.l.wrap.b32 	%r2460, %r2786, %r2786, 13;
	xor.b32  	%r2461, %r2459, %r2460;
	shr.u32 	%r2462, %r2786, 10;
	xor.b32  	%r2463, %r2461, %r2462;
	ld.local.u32 	%r2464, [%rd262];
	add.s32 	%r2465, %r2463, %r2464;
	ld.local.u32 	%r2466, [%rd262+-32];
	shf.l.wrap.b32 	%r2467, %r2466, %r2466, 25;
	shf.l.wrap.b32 	%r2468, %r2466, %r2466, 14;
	xor.b32  	%r2469, %r2467, %r2468;
	shr.u32 	%r2470, %r2466, 3;
	xor.b32  	%r2471, %r2469, %r2470;
	add.s32 	%r2472, %r2465, %r2785;
	add.s32 	%r298, %r2472, %r2471;
	shf.l.wrap.b32 	%r2473, %r2784, %r2784, 15;
	shf.l.wrap.b32 	%r2474, %r2784, %r2784, 13;
	xor.b32  	%r2475, %r2473, %r2474;
	shr.u32 	%r2476, %r2784, 10;
	xor.b32  	%r2477, %r2475, %r2476;
	ld.local.v2.u32 	{%r2478, %r2479}, [%rd262+4];
	add.s32 	%r2480, %r2477, %r2478;
	ld.local.v2.u32 	{%r2481, %r2482}, [%rd262+-28];
	shf.l.wrap.b32 	%r2483, %r2481, %r2481, 25;
	shf.l.wrap.b32 	%r2484, %r2481, %r2481, 14;
	xor.b32  	%r2485, %r2483, %r2484;
	shr.u32 	%r2486, %r2481, 3;
	xor.b32  	%r2487, %r2485, %r2486;
	add.s32 	%r2488, %r2480, %r2466;
	add.s32 	%r2489, %r2488, %r2487;
	shf.l.wrap.b32 	%r2490, %r298, %r298, 15;
	shf.l.wrap.b32 	%r2491, %r298, %r298, 13;
	xor.b32  	%r2492, %r2490, %r2491;
	shr.u32 	%r2493, %r298, 10;
	xor.b32  	%r2494, %r2492, %r2493;
	add.s32 	%r2495, %r2494, %r2479;
	shf.l.wrap.b32 	%r2496, %r2482, %r2482, 25;
	shf.l.wrap.b32 	%r2497, %r2482, %r2482, 14;
	xor.b32  	%r2498, %r2496, %r2497;
	shr.u32 	%r2499, %r2482, 3;
	xor.b32  	%r2500, %r2498, %r2499;
	add.s32 	%r2501, %r2495, %r2481;
	add.s32 	%r2786, %r2501, %r2500;
	shf.l.wrap.b32 	%r2502, %r2489, %r2489, 15;
	shf.l.wrap.b32 	%r2503, %r2489, %r2489, 13;
	xor.b32  	%r2504, %r2502, %r2503;
	shr.u32 	%r2505, %r2489, 10;
	xor.b32  	%r2506, %r2504, %r2505;
	add.s32 	%r2507, %r2506, %r2783;
	ld.local.u32 	%r2785, [%rd262+-20];
	shf.l.wrap.b32 	%r2508, %r2785, %r2785, 25;
	shf.l.wrap.b32 	%r2509, %r2785, %r2785, 14;
	xor.b32  	%r2510, %r2508, %r2509;
	shr.u32 	%r2511, %r2785, 3;
	xor.b32  	%r2512, %r2510, %r2511;
	add.s32 	%r2513, %r2507, %r2482;
	add.s32 	%r2784, %r2513, %r2512;
	st.local.v4.u32 	[%rd262+28], {%r298, %r2489, %r2786, %r2784};
	add.s32 	%r2782, %r2782, 4;
	add.s64 	%rd262, %rd262, 16;
	setp.ne.s32 	%p53, %r2782, 48;
	mov.u32 	%r2783, %r298;
	@%p53 bra 	$L__BB0_87;
	ld.local.v2.u32 	{%r303, %r304}, [%rd4+104];
	ld.local.v2.u32 	{%r305, %r306}, [%rd4+96];
	ld.local.v2.u32 	{%r307, %r308}, [%rd4+88];
	ld.local.v2.u32 	{%r309, %r310}, [%rd4+80];
	mov.u64 	%rd241, k;
	add.s64 	%rd263, %rd241, 8;
	mov.b32 	%r2787, 0;
	mov.u32 	%r2788, %r309;
	mov.u32 	%r2789, %r310;
	mov.u32 	%r2790, %r307;
	mov.u32 	%r2791, %r308;
	mov.u32 	%r2792, %r305;
	mov.u32 	%r2793, %r306;
	mov.u32 	%r2794, %r303;
	mov.u32 	%r2795, %r304;
$L__BB0_89:
	shf.l.wrap.b32 	%r2515, %r2792, %r2792, 26;
	shf.l.wrap.b32 	%r2516, %r2792, %r2792, 21;
	xor.b32  	%r2517, %r2515, %r2516;
	shf.l.wrap.b32 	%r2518, %r2792, %r2792, 7;
	xor.b32  	%r2519, %r2517, %r2518;
	and.b32  	%r2520, %r2792, %r2793;
	not.b32 	%r2521, %r2792;
	and.b32  	%r2522, %r2794, %r2521;
	or.b32  	%r2523, %r2520, %r2522;
	ld.global.u32 	%r2524, [%rd263+-8];
	ld.local.v4.u32 	{%r2525, %r2526, %r2527, %r2528}, [%rd264];
	add.s32 	%r2529, %r2523, %r2795;
	add.s32 	%r2530, %r2529, %r2519;
	add.s32 	%r2531, %r2530, %r2524;
	add.s32 	%r2532, %r2531, %r2525;
	shf.l.wrap.b32 	%r2533, %r2788, %r2788, 30;
	shf.l.wrap.b32 	%r2534, %r2788, %r2788, 19;
	xor.b32  	%r2535, %r2533, %r2534;
	shf.l.wrap.b32 	%r2536, %r2788, %r2788, 10;
	xor.b32  	%r2537, %r2535, %r2536;
	xor.b32  	%r2538, %r2789, %r2790;
	and.b32  	%r2539, %r2788, %r2538;
	and.b32  	%r2540, %r2789, %r2790;
	xor.b32  	%r2541, %r2539, %r2540;
	add.s32 	%r2542, %r2537, %r2541;
	add.s32 	%r2795, %r2532, %r2791;
	add.s32 	%r2791, %r2542, %r2532;
	shf.l.wrap.b32 	%r2543, %r2795, %r2795, 26;
	shf.l.wrap.b32 	%r2544, %r2795, %r2795, 21;
	xor.b32  	%r2545, %r2543, %r2544;
	shf.l.wrap.b32 	%r2546, %r2795, %r2795, 7;
	xor.b32  	%r2547, %r2545, %r2546;
	and.b32  	%r2548, %r2795, %r2792;
	not.b32 	%r2549, %r2795;
	and.b32  	%r2550, %r2793, %r2549;
	or.b32  	%r2551, %r2548, %r2550;
	ld.global.u32 	%r2552, [%rd263+-4];
	add.s32 	%r2553, %r2551, %r2794;
	add.s32 	%r2554, %r2553, %r2547;
	add.s32 	%r2555, %r2554, %r2552;
	add.s32 	%r2556, %r2555, %r2526;
	shf.l.wrap.b32 	%r2557, %r2791, %r2791, 30;
	shf.l.wrap.b32 	%r2558, %r2791, %r2791, 19;
	xor.b32  	%r2559, %r2557, %r2558;
	shf.l.wrap.b32 	%r2560, %r2791, %r2791, 10;
	xor.b32  	%r2561, %r2559, %r2560;
	xor.b32  	%r2562, %r2788, %r2789;
	and.b32  	%r2563, %r2791, %r2562;
	and.b32  	%r2564, %r2788, %r2789;
	xor.b32  	%r2565, %r2563, %r2564;
	add.s32 	%r2566, %r2561, %r2565;
	add.s32 	%r2794, %r2556, %r2790;
	add.s32 	%r2790, %r2566, %r2556;
	shf.l.wrap.b32 	%r2567, %r2794, %r2794, 26;
	shf.l.wrap.b32 	%r2568, %r2794, %r2794, 21;
	xor.b32  	%r2569, %r2567, %r2568;
	shf.l.wrap.b32 	%r2570, %r2794, %r2794, 7;
	xor.b32  	%r2571, %r2569, %r2570;
	and.b32  	%r2572, %r2794, %r2795;
	not.b32 	%r2573, %r2794;
	and.b32  	%r2574, %r2792, %r2573;
	or.b32  	%r2575, %r2572, %r2574;
	ld.global.u32 	%r2576, [%rd263];
	add.s32 	%r2577, %r2575, %r2793;
	add.s32 	%r2578, %r2577, %r2571;
	add.s32 	%r2579, %r2578, %r2576;
	add.s32 	%r2580, %r2579, %r2527;
	shf.l.wrap.b32 	%r2581, %r2790, %r2790, 30;
	shf.l.wrap.b32 	%r2582, %r2790, %r2790, 19;
	xor.b32  	%r2583, %r2581, %r2582;
	shf.l.wrap.b32 	%r2584, %r2790, %r2790, 10;
	xor.b32  	%r2585, %r2583, %r2584;
	xor.b32  	%r2586, %r2791, %r2788;
	and.b32  	%r2587, %r2790, %r2586;
	and.b32  	%r2588, %r2791, %r2788;
	xor.b32  	%r2589, %r2587, %r2588;
	add.s32 	%r2590, %r2585, %r2589;
	add.s32 	%r2793, %r2580, %r2789;
	add.s32 	%r2789, %r2590, %r2580;
	shf.l.wrap.b32 	%r2591, %r2793, %r2793, 26;
	shf.l.wrap.b32 	%r2592, %r2793, %r2793, 21;
	xor.b32  	%r2593, %r2591, %r2592;
	shf.l.wrap.b32 	%r2594, %r2793, %r2793, 7;
	xor.b32  	%r2595, %r2593, %r2594;
	and.b32  	%r2596, %r2793, %r2794;
	not.b32 	%r2597, %r2793;
	and.b32  	%r2598, %r2795, %r2597;
	or.b32  	%r2599, %r2596, %r2598;
	ld.global.u32 	%r2600, [%rd263+4];
	add.s32 	%r2601, %r2599, %r2792;
	add.s32 	%r2602, %r2601, %r2595;
	add.s32 	%r2603, %r2602, %r2600;
	add.s32 	%r2604, %r2603, %r2528;
	shf.l.wrap.b32 	%r2605, %r2789, %r2789, 30;
	shf.l.wrap.b32 	%r2606, %r2789, %r2789, 19;
	xor.b32  	%r2607, %r2605, %r2606;
	shf.l.wrap.b32 	%r2608, %r2789, %r2789, 10;
	xor.b32  	%r2609, %r2607, %r2608;
	xor.b32  	%r2610, %r2790, %r2791;
	and.b32  	%r2611, %r2789, %r2610;
	and.b32  	%r2612, %r2790, %r2791;
	xor.b32  	%r2613, %r2611, %r2612;
	add.s32 	%r2614, %r2609, %r2613;
	add.s32 	%r2792, %r2604, %r2788;
	add.s32 	%r2788, %r2614, %r2604;
	add.s32 	%r2787, %r2787, 4;
	add.s64 	%rd264, %rd264, 16;
	add.s64 	%rd263, %rd263, 16;
	setp.ne.s32 	%p54, %r2787, 64;
	@%p54 bra 	$L__BB0_89;
	add.s32 	%r2615, %r309, %r2788;
	add.s32 	%r2616, %r310, %r2789;
	add.s32 	%r2617, %r307, %r2790;
	add.s32 	%r2618, %r308, %r2791;
	add.s32 	%r2619, %r305, %r2792;
	add.s32 	%r2620, %r306, %r2793;
	add.s32 	%r2621, %r303, %r2794;
	add.s32 	%r2622, %r304, %r2795;
	shr.u32 	%r2623, %r2615, 24;
	shr.u32 	%r2624, %r2616, 24;
	shr.u32 	%r2625, %r2617, 24;
	shr.u32 	%r2626, %r2618, 24;
	shr.u32 	%r2627, %r2619, 24;
	shr.u32 	%r2628, %r2620, 24;
	shr.u32 	%r2629, %r2621, 24;
	shr.u32 	%r2630, %r2622, 24;
	shr.u32 	%r2631, %r2615, 16;
	shr.u32 	%r2632, %r2616, 16;
	shr.u32 	%r2633, %r2617, 16;
	shr.u32 	%r2634, %r2618, 16;
	shr.u32 	%r2635, %r2619, 16;
	shr.u32 	%r2636, %r2620, 16;
	shr.u32 	%r2637, %r2621, 16;
	shr.u32 	%r2638, %r2622, 16;
	shr.u32 	%r2639, %r2615, 8;
	shr.u32 	%r2640, %r2616, 8;
	shr.u32 	%r2641, %r2617, 8;
	shr.u32 	%r2642, %r2618, 8;
	shr.u32 	%r2643, %r2619, 8;
	shr.u32 	%r2644, %r2620, 8;
	shr.u32 	%r2645, %r2621, 8;
	shr.u32 	%r2646, %r2622, 8;
	prmt.b32 	%r2647, %r2639, %r2615, 0x3340U;
	prmt.b32 	%r2648, %r2623, %r2631, 0x3340U;
	prmt.b32 	%r341, %r2648, %r2647, 0x5410U;
	prmt.b32 	%r2649, %r2640, %r2616, 0x3340U;
	prmt.b32 	%r2650, %r2624, %r2632, 0x3340U;
	prmt.b32 	%r340, %r2650, %r2649, 0x5410U;
	mov.b64 	%rd242, {%r341, %r340};
	prmt.b32 	%r2651, %r2642, %r2618, 0x3340U;
	prmt.b32 	%r2652, %r2626, %r2634, 0x3340U;
	prmt.b32 	%r338, %r2652, %r2651, 0x5410U;
	prmt.b32 	%r2653, %r2641, %r2617, 0x3340U;
	prmt.b32 	%r2654, %r2625, %r2633, 0x3340U;
	prmt.b32 	%r339, %r2654, %r2653, 0x5410U;
	mov.b64 	%rd243, {%r339, %r338};
	st.local.v4.b32 	[%rd3], {%r341, %r340, %r339, %r338};
	prmt.b32 	%r2655, %r2643, %r2619, 0x3340U;
	prmt.b32 	%r2656, %r2627, %r2635, 0x3340U;
	prmt.b32 	%r2657, %r2656, %r2655, 0x5410U;
	prmt.b32 	%r2658, %r2644, %r2620, 0x3340U;
	prmt.b32 	%r2659, %r2628, %r2636, 0x3340U;
	prmt.b32 	%r2660, %r2659, %r2658, 0x5410U;
	mov.b64 	%rd48, {%r2657, %r2660};
	prmt.b32 	%r2661, %r2646, %r2622, 0x3340U;
	prmt.b32 	%r2662, %r2630, %r2638, 0x3340U;
	prmt.b32 	%r2663, %r2662, %r2661, 0x5410U;
	prmt.b32 	%r2664, %r2645, %r2621, 0x3340U;
	prmt.b32 	%r2665, %r2629, %r2637, 0x3340U;
	prmt.b32 	%r2666, %r2665, %r2664, 0x5410U;
	mov.b64 	%rd244, {%r2666, %r2663};
	st.local.v4.b32 	[%rd3+16], {%r2657, %r2660, %r2666, %r2663};
	{ .reg .b32 tmp; mov.b64 {tmp, %r329}, %rd244; }
	ld.global.u32 	%r330, [difficulty];
	setp.ge.u32 	%p55, %r329, %r330;
	mov.b64 	%rd245, {%r2666, %r2667};
	cvt.u32.u64 	%r331, %rd245;
	{ .reg .b32 tmp; mov.b64 {tmp, %r332}, %rd48; }
	mov.b64 	%rd246, {%r2657, %r2668};
	cvt.u32.u64 	%r333, %rd246;
	{ .reg .b32 tmp; mov.b64 {tmp, %r334}, %rd243; }
	mov.b64 	%rd247, {%r339, %r2669};
	cvt.u32.u64 	%r335, %rd247;
	{ .reg .b32 tmp; mov.b64 {tmp, %r336}, %rd242; }
	mov.b64 	%rd248, {%r341, %r2670};
	cvt.u32.u64 	%r337, %rd248;
	@%p55 bra 	$L__BB0_92;
$L__BB0_91:
	ld.param.u32 	%r2679, [_Z11mine_kerneljPh_param_0];
	mov.b64 	{%r2672, %r2673}, %rd48;
	mov.u32 	%r2674, %ctaid.x;
	mov.u32 	%r2675, %ntid.x;
	mov.u32 	%r2676, %tid.x;
	mad.lo.s32 	%r2677, %r2674, %r2675, %r2676;
	add.s32 	%r2678, %r2677, %r2679;
	st.global.u32 	[correct_nonce], %r2678;
	st.global.u32 	[correct_hash], %r341;
	st.global.u32 	[correct_hash+4], %r340;
	st.global.u32 	[correct_hash+8], %r339;
	st.global.u32 	[correct_hash+12], %r338;
	st.global.u32 	[correct_hash+16], %r2672;
	st.global.u32 	[correct_hash+20], %r2673;
	st.global.u32 	[correct_hash+24], %r331;
	st.global.u32 	[correct_hash+28], %r329;
	bra.uni 	$L__BB0_106;
$L__BB0_92:
	setp.gt.u32 	%p56, %r329, %r330;
	@%p56 bra 	$L__BB0_106;
	ld.global.u32 	%r342, [difficulty+4];
	setp.lt.u32 	%p57, %r331, %r342;
	@%p57 bra 	$L__BB0_91;
	setp.gt.u32 	%p58, %r331, %r342;
	@%p58 bra 	$L__BB0_106;
	ld.global.u32 	%r343, [difficulty+8];
	setp.lt.u32 	%p59, %r332, %r343;
	@%p59 bra 	$L__BB0_91;
	setp.gt.u32 	%p60, %r332, %r343;
	@%p60 bra 	$L__BB0_106;
	ld.global.u32 	%r344, [difficulty+12];
	setp.lt.u32 	%p61, %r333, %r344;
	@%p61 bra 	$L__BB0_91;
	setp.gt.u32 	%p62, %r333, %r344;
	@%p62 bra 	$L__BB0_106;
	ld.global.u32 	%r345, [difficulty+16];
	setp.lt.u32 	%p63, %r334, %r345;
	@%p63 bra 	$L__BB0_91;
	setp.gt.u32 	%p64, %r334, %r345;
	@%p64 bra 	$L__BB0_106;
	ld.global.u32 	%r346, [difficulty+20];
	setp.lt.u32 	%p65, %r335, %r346;
	@%p65 bra 	$L__BB0_91;
	setp.gt.u32 	%p66, %r335, %r346;
	@%p66 bra 	$L__BB0_106;
	ld.global.u32 	%r347, [difficulty+24];
	setp.lt.u32 	%p67, %r336, %r347;
	@%p67 bra 	$L__BB0_91;
	setp.gt.u32 	%p68, %r336, %r347;
	@%p68 bra 	$L__BB0_106;
	ld.global.u32 	%r2671, [difficulty+28];
	setp.lt.u32 	%p69, %r337, %r2671;
	@%p69 bra 	$L__BB0_91;
$L__BB0_106:
	ret;

}


// ===== COMPILED SASS (sm_100) =====

	.target	sm_100

	.elftype	@"ET_EXEC"


//--------------------- .note.nv.tkinfo           --------------------------
	.section	.note.nv.tkinfo,"",@"SHT_NOTE"
	.sectionflags	@"SHF_NOTE_NV_TKINFO"
	.tkinfo
        /*0018*/ 	.word	0x00000002
        /*0030*/ 	.string	""
        /*0030*/ 	.string	"ptxas"
        /*0030*/ 	.string	"Cuda compilation tools, release 13.0, V13.0.88"
        /*0030*/ 	.string	"Build cuda_13.0.r13.0/compiler.36424714_0"
        /*0030*/ 	.string	"-arch sm_100 -m 64 "



//--------------------- .note.nv.cuinfo           --------------------------
	.section	.note.nv.cuinfo,"",@"SHT_NOTE"
	.sectionflags	@"SHF_NOTE_NV_CUINFO"
        /*0018*/ 	.short	0x0002
        /*001a*/ 	.short	0x0064
        /*001c*/ 	.short	0x0082
	.zero		2


//--------------------- .nv.info                  --------------------------
	.section	.nv.info,"",@"SHT_CUDA_INFO"
	.align	4


	//----- nvinfo : EIATTR_REGCOUNT
	.align		4
        /*0000*/ 	.byte	0x04, 0x2f
        /*0002*/ 	.short	(.L_14 - .L_13)
	.align		4
.L_13:
        /*0004*/ 	.word	index@(_Z11mine_kerneljPh)
        /*0008*/ 	.word	0x00000020


	//----- nvinfo : EIATTR_FRAME_SIZE
	.align		4
.L_14:
        /*000c*/ 	.byte	0x04, 0x11
        /*000e*/ 	.short	(.L_16 - .L_15)
	.align		4
.L_15:
        /*0010*/ 	.word	index@(_Z11mine_kerneljPh)
        /*0014*/ 	.word	0x00000190


	//----- nvinfo : EIATTR_MIN_STACK_SIZE
	.align		4
.L_16:
        /*0018*/ 	.byte	0x04, 0x12
        /*001a*/ 	.short	(.L_18 - .L_17)
	.align		4
.L_17:
        /*001c*/ 	.word	index@(_Z11mine_kerneljPh)
        /*0020*/ 	.word	0x00000190
.L_18:


//--------------------- .nv.compat                --------------------------
	.section	.nv.compat,"",@"SHT_CUDA_COMPAT_INFO"
	.align	4
        /*0000*/ 	.byte	0x02, 0x09, 0x00, 0x00, 0x02, 0x02, 0x01, 0x00, 0x02, 0x05, 0x05, 0x00, 0x03, 0x07, 0x01, 0x01
        /*0010*/ 	.byte	0x02, 0x03, 0x00, 0x00, 0x02, 0x06, 0x01, 0x00, 0x04, 0x0b, 0x08, 0x00, 0x09, 0x00, 0x00, 0x00
        /*0020*/ 	.byte	0x00, 0x00, 0x00, 0x00


//--------------------- .nv.info._Z11mine_kerneljPh --------------------------
	.section	.nv.info._Z11mine_kerneljPh,"",@"SHT_CUDA_INFO"
	.sectionflags	@""
	.align	4


	//----- nvinfo : EIATTR_CUDA_API_VERSION
	.align		4
        /*0000*/ 	.byte	0x04, 0x37
        /*0002*/ 	.short	(.L_20 - .L_19)
.L_19:
        /*0004*/ 	.word	0x00000082


	//----- nvinfo : EIATTR_KPARAM_INFO
	.align		4
.L_20:
        /*0008*/ 	.byte	0x04, 0x17
        /*000a*/ 	.short	(.L_22 - .L_21)
.L_21:
        /*000c*/ 	.word	0x00000000
        /*0010*/ 	.short	0x0001
        /*0012*/ 	.short	0x0008
        /*0014*/ 	.byte	0x00, 0xf5, 0x21, 0x00


	//----- nvinfo : EIATTR_KPARAM_INFO
	.align		4
.L_22:
        /*0018*/ 	.byte	0x04, 0x17
        /*001a*/ 	.short	(.L_24 - .L_23)
.L_23:
        /*001c*/ 	.word	0x00000000
        /*0020*/ 	.short	0x0000
        /*0022*/ 	.short	0x0000
        /*0024*/ 	.byte	0x00, 0xf0, 0x11, 0x00


	//----- nvinfo : EIATTR_SPARSE_MMA_MASK
	.align		4
.L_24:
        /*0028*/ 	.byte	0x03, 0x50
        /*002a*/ 	.short	0x0000


	//----- nvinfo : EIATTR_MAXREG_COUNT
	.align		4
        /*002c*/ 	.byte	0x03, 0x1b
        /*002e*/ 	.short	0x00ff


	//----- nvinfo : EIATTR_MERCURY_ISA_VERSION
	.align		4
        /*0030*/ 	.byte	0x03, 0x5f
        /*0032*/ 	.short	0x0101


	//----- nvinfo : EIATTR_VRC_CTA_INIT_COUNT
	.align		4
        /*0034*/ 	.byte	0x02, 0x4a
	.zero		1
	.zero		1


	//----- nvinfo : EIATTR_EXIT_INSTR_OFFSETS
	.align		4
        /*0038*/ 	.byte	0x04, 0x1c
        /*003a*/ 	.short	(.L_26 - .L_25)


	//   ....[0]....
.L_25:
        /*003c*/ 	.word	0x0000c5b0


	//   ....[1]....
        /*0040*/ 	.word	0x0000c600


	//   ....[2]....
        /*0044*/ 	.word	0x0000c650


	//   ....[3]....
        /*0048*/ 	.word	0x0000c6a0


	//   ....[4]....
        /*004c*/ 	.word	0x0000c6f0


	//   ....[5]....
        /*0050*/ 	.word	0x0000c740


	//   ....[6]....
        /*0054*/ 	.word	0x0000c790


	//   ....[7]....
        /*0058*/ 	.word	0x0000c7c0


	//   ....[8]....
        /*005c*/ 	.word	0x0000c8e0


	//----- nvinfo : EIATTR_CBANK_PARAM_SIZE
	.align		4
.L_26:
        /*0060*/ 	.byte	0x03, 0x19
        /*0062*/ 	.short	0x0010


	//----- nvinfo : EIATTR_PARAM_CBANK
	.align		4
        /*0064*/ 	.byte	0x04, 0x0a
        /*0066*/ 	.short	(.L_28 - .L_27)
	.align		4
.L_27:
        /*0068*/ 	.word	index@(.nv.constant0._Z11mine_kerneljPh)
        /*006c*/ 	.short	0x0380
        /*006e*/ 	.short	0x0010


	//----- nvinfo : EIATTR_SW_WAR
	.align		4
.L_28:
        /*0070*/ 	.byte	0x04, 0x36
        /*0072*/ 	.short	(.L_30 - .L_29)
.L_29:
        /*0074*/ 	.word	0x00000008
.L_30:


//--------------------- .nv.callgraph             --------------------------
	.section	.nv.callgraph,"",@"SHT_CUDA_CALLGRAPH"
	.align	4
	.sectionentsize	8
	.align		4
        /*0000*/ 	.word	0x00000000
	.align		4
        /*0004*/ 	.word	0xffffffff
	.align		4
        /*0008*/ 	.word	0x00000000
	.align		4
        /*000c*/ 	.word	0xfffffffe
	.align		4
        /*0010*/ 	.word	0x00000000
	.align		4
        /*0014*/ 	.word	0xfffffffd
	.align		4
        /*0018*/ 	.word	0x00000000
	.align		4
        /*001c*/ 	.word	0xfffffffc


//--------------------- .nv.constant4             --------------------------
	.section	.nv.constant4,"a",@progbits
	.align	8
	.align		8
.nv.constant4:
        /*0000*/ 	.dword	precalc_xorwow_matrix
	.align		8
        /*0008*/ 	.dword	precalc_xorwow_offset_matrix
	.align		8
        /*0010*/ 	.dword	mrg32k3aM1
	.align		8
        /*0018*/ 	.dword	mrg32k3aM2
	.align		8
        /*0020*/ 	.dword	mrg32k3aM1SubSeq
	.align		8
        /*0028*/ 	.dword	mrg32k3aM2SubSeq
	.align		8
        /*0030*/ 	.dword	mrg32k3aM1Seq
	.align		8
        /*0038*/ 	.dword	mrg32k3aM2Seq
	.align		8
        /*0040*/ 	.dword	k
	.align		8
        /*0048*/ 	.dword	correct_nonce
	.align		8
        /*0050*/ 	.dword	correct_hash
	.align		8
        /*0058*/ 	.dword	difficulty


//--------------------- .nv.constant3             --------------------------
	.section	.nv.constant3,"a",@progbits
	.align	8
.nv.constant3:
	.type		__cr_lgamma_table,@object
	.size		__cr_lgamma_table,(.L_8 - __cr_lgamma_table)
__cr_lgamma_table:
        /*0000*/ 	.byte	0x00, 0x00, 0x00, 0x00, 0x00, 0x00, 0x00, 0x00, 0x00, 0x00, 0x00, 0x00, 0x00, 0x00, 0x00, 0x00
        /*0010*/ 	.byte	0xef, 0x39, 0xfa, 0xfe, 0x42, 0x2e, 0xe6, 0x3f, 0x02, 0x20, 0x2a, 0xfa, 0x0b, 0xab, 0xfc, 0x3f
        /*0020*/ 	.byte	0xf9, 0x2c, 0x92, 0x7c, 0xa7, 0x6c, 0x09, 0x40, 0xc9, 0x79, 0x44, 0x3c, 0x64, 0x26, 0x13, 0x40
        /*0030*/ 	.byte	0xca, 0x01, 0xcf, 0x3a, 0x27, 0x51, 0x1a, 0x40, 0x30, 0xcc, 0x2d, 0xf3, 0xe1, 0x0c, 0x21, 0x40
        /*0040*/ 	.byte	0x0d, 0xb7, 0xfc, 0x82, 0x8e, 0x35, 0x25, 0x40
.L_8:


//--------------------- .text._Z11mine_kerneljPh  --------------------------
	.section	.text._Z11mine_kerneljPh,"ax",@progbits
	.align	128
        .global         _Z11mine_kerneljPh
        .type           _Z11mine_kerneljPh,@function
        .size           _Z11mine_kerneljPh,(.L_x_42 - _Z11mine_kerneljPh)
        .other          _Z11mine_kerneljPh,@"STO_CUDA_ENTRY STV_DEFAULT"
_Z11mine_kerneljPh:
.text._Z11mine_kerneljPh:
[----:B------:R-:W0:Y:S01]  /*0000*/  LDC R1, c[0x0][0x37c] ;  /* 0x0000df00ff017b82 */ /* 0x000e220000000800 */
[----:B------:R-:W1:Y:S07]  /*0010*/  S2R R3, SR_TID.X ;  /* 0x0000000000037919 */ /* 0x000e6e0000002100 */
[----:B------:R-:W1:Y:S01]  /*0020*/  S2UR UR4, SR_CTAID.X ;  /* 0x00000000000479c3 */ /* 0x000e620000002500 */
[----:B------:R-:W2:Y:S01]  /*0030*/  LDCU UR5, c[0x0][0x380] ;  /* 0x00007000ff0577ac */ /* 0x000ea20008000800 */
[----:B0-----:R-:W-:-:S02]  /*0040*/  VIADD R1, R1, 0xfffffe70 ;  /* 0xfffffe7001017836 */ /* 0x001fc40000000000 */
[----:B------:R-:W-:Y:S01]  /*0050*/  IMAD.MOV.U32 R4, RZ, RZ, 0x510e527f ;  /* 0x510e527fff047424 */ /* 0x000fe200078e00ff */
[----:B------:R-:W0:Y:S01]  /*0060*/  LDCU.64 UR8, c[0x0][0x358] ;  /* 0x00006b00ff0877ac */ /* 0x000e220008000a00 */
[----:B------:R-:W-:Y:S01]  /*0070*/  IMAD.MOV.U32 R5, RZ, RZ, -0x64fa9774 ;  /* 0x9b05688cff057424 */ /* 0x000fe200078e00ff */
[----:B------:R-:W-:Y:S01]  /*0080*/  STL [R1+0x160], RZ ;  /* 0x000160ff01007387 */ /* 0x000fe20000100800 */
[----:B------:R-:W1:Y:S01]  /*0090*/  LDC R0, c[0x0][0x360] ;  /* 0x0000d800ff007b82 */ /* 0x000e620000000800 */
[----:B------:R-:W-:Y:S02]  /*00a0*/  IMAD.MOV.U32 R6, RZ, RZ, 0x1f83d9ab ;  /* 0x1f83d9abff067424 */ /* 0x000fe400078e00ff */
[----:B------:R-:W-:Y:S01]  /*00b0*/  IMAD.MOV.U32 R7, RZ, RZ, 0x5be0cd19 ;  /* 0x5be0cd19ff077424 */ /* 0x000fe200078e00ff */
[----:B------:R-:W-:Y:S01]  /*00c0*/  STL.64 [R1+0x168], RZ ;  /* 0x000168ff01007387 */ /* 0x000fe20000100a00 */
[----:B------:R-:W-:Y:S02]  /*00d0*/  IMAD.MOV.U32 R12, RZ, RZ, 0x6a09e667 ;  /* 0x6a09e667ff0c7424 */ /* 0x000fe400078e00ff */
[----:B------:R-:W-:Y:S01]  /*00e0*/  IMAD.MOV.U32 R13, RZ, RZ, -0x4498517b ;  /* 0xbb67ae85ff0d7424 */ /* 0x000fe200078e00ff */
[----:B------:R-:W0:Y:S01]  /*00f0*/  LDC.64 R16, c[0x0][0x388] ;  /* 0x0000e200ff107b82 */ /* 0x000e220000000a00 */
[----:B------:R-:W-:Y:S01]  /*0100*/  STL.128 [R1+0x180], R4 ;  /* 0x0001800401007387 */ /* 0x000fe20000100c00 */
[----:B------:R-:W-:-:S02]  /*0110*/  IMAD.MOV.U32 R14, RZ, RZ, 0x3c6ef372 ;  /* 0x3c6ef372ff0e7424 */ /* 0x000fc400078e00ff */
[----:B------:R-:W-:Y:S02]  /*0120*/  IMAD.MOV.U32 R15, RZ, RZ, -0x5ab00ac6 ;  /* 0xa54ff53aff0f7424 */ /* 0x000fe400078e00ff */
[----:B------:R-:W-:-:S03]  /*0130*/  VIADD R2, R1, 0x120 ;  /* 0x0000012001027836 */ /* 0x000fc60000000000 */
[----:B------:R3:W-:Y:S01]  /*0140*/  STL.128 [R1+0x170], R12 ;  /* 0x0001700c01007387 */ /* 0x0007e20000100c00 */
[----:B-1----:R-:W-:Y:S01]  /*0150*/  IMAD R0, R0, UR4, R3 ;  /* 0x0000000400007c24 */ /* 0x002fe2000f8e0203 */
[----:B------:R-:W-:Y:S01]  /*0160*/  UMOV UR4, URZ ;  /* 0x000000ff00047c82 */ /* 0x000fe20008000000 */
[C---:B------:R-:W-:Y:S02]  /*0170*/  VIADD R3, R1.reuse, 0x20 ;  /* 0x0000002001037836 */ /* 0x040fe40000000000 */
[----:B--2---:R-:W-:Y:S02]  /*0180*/  VIADD R11, R0, UR5 ;  /* 0x00000005000b7c36 */ /* 0x004fe40008000000 */
[----:B------:R-:W-:-:S03]  /*0190*/  VIADD R0, R1, 0x44 ;  /* 0x0000004401007836 */ /* 0x000fc60000000000 */
[--C-:B------:R-:W-:Y:S01]  /*01a0*/  SHF.R.U32.HI R8, RZ, 0x8, R11.reuse ;  /* 0x00000008ff087819 */ /* 0x100fe2000001160b */
[----:B0-----:R0:W-:Y:S01]  /*01b0*/  STG.E.U8 desc[UR8][R16.64+0x4c], R11 ;  /* 0x00004c0b10007986 */ /* 0x0011e2000c101108 */
[--C-:B------:R-:W-:Y:S01]  /*01c0*/  SHF.R.U32.HI R9, RZ, 0x10, R11.reuse ;  /* 0x00000010ff097819 */ /* 0x100fe2000001160b */
[----:B---3--:R-:W-:Y:S01]  /*01d0*/  IMAD.MOV.U32 R12, RZ, RZ, RZ ;  /* 0x000000ffff0c7224 */ /* 0x008fe200078e00ff */
[----:B------:R-:W-:Y:S01]  /*01e0*/  SHF.R.U32.HI R10, RZ, 0x18, R11 ;  /* 0x00000018ff0a7819 */ /* 0x000fe2000001160b */
[----:B------:R0:W-:Y:S04]  /*01f0*/  STG.E.U8 desc[UR8][R16.64+0x4d], R8 ;  /* 0x00004d0810007986 */ /* 0x0001e8000c101108 */
[----:B------:R0:W-:Y:S04]  /*0200*/  STG.E.U8 desc[UR8][R16.64+0x4e], R9 ;  /* 0x00004e0910007986 */ /* 0x0001e8000c101108 */
[----:B------:R0:W-:Y:S02]  /*0210*/  STG.E.U8 desc[UR8][R16.64+0x4f], R10 ;  /* 0x00004f0a10007986 */ /* 0x0001e4000c101108 */
.L_x_3:
[----:B-1----:R-:W1:Y:S02]  /*0220*/  LDCU.64 UR6, c[0x0][0x388] ;  /* 0x00007100ff0677ac */ /* 0x002e640008000a00 */
[----:B-1----:R-:W-:-:S04]  /*0230*/  UIADD3 UR5, UP0, UPT, UR4, UR6, URZ ;  /* 0x0000000604057290 */ /* 0x002fc8000ff1e0ff */
[----:B------:R-:W-:Y:S02]  /*0240*/  UIADD3.X UR6, UPT, UPT, URZ, UR7, URZ, UP0, !UPT ;  /* 0x00000007ff067290 */ /* 0x000fe400087fe4ff */
[----:B------:R-:W-:-:S04]  /*0250*/  IMAD.U32 R4, RZ, RZ, UR5 ;  /* 0x00000005ff047e24 */ /* 0x000fc8000f8e00ff */
[----:B------:R-:W-:-:S05]  /*0260*/  IMAD.U32 R5, RZ, RZ, UR6 ;  /* 0x00000006ff057e24 */ /* 0x000fca000f8e00ff */
[----:B------:R-:W2:Y:S01]  /*0270*/  LDG.E.U8 R4, desc[UR8][R4.64] ;  /* 0x0000000804047981 */ /* 0x000ea2000c1e1100 */
[----:B------:R-:W-:-:S05]  /*0280*/  IMAD.IADD R7, R1, 0x1, R12 ;  /* 0x0000000101077824 */ /* 0x000fca00078e020c */
[----:B--2---:R1:W-:Y:S04]  /*0290*/  STL.U8 [R7+0x120], R4 ;  /* 0x0001200407007387 */ /* 0x0043e80000100000 */
[----:B------:R-:W2:Y:S01]  /*02a0*/  LDL R12, [R1+0x160] ;  /* 0x00016000010c7983 */ /* 0x000ea20000100800 */
[----:B------:R-:W-:-:S04]  /*02b0*/  UIADD3 UR4, UPT, UPT, UR4, 0x1, URZ ;  /* 0x0000000104047890 */ /* 0x000fc8000fffe0ff */
[----:B------:R-:W-:Y:S01]  /*02c0*/  UISETP.NE.AND UP1, UPT, UR4, 0x50, UPT ;  /* 0x000000500400788c */ /* 0x000fe2000bf25270 */
[----:B--2---:R-:W-:-:S05]  /*02d0*/  VIADD R12, R12, 0x1 ;  /* 0x000000010c0c7836 */ /* 0x004fca0000000000 */
[----:B------:R1:W-:Y:S01]  /*02e0*/  STL [R1+0x160], R12 ;  /* 0x0001600c01007387 */ /* 0x0003e20000100800 */
[----:B------:R-:W-:-:S13]  /*02f0*/  ISETP.NE.AND P0, PT, R12, 0x40, PT ;  /* 0x000000400c00780c */ /* 0x000fda0003f05270 */
[----:B-1----:R-:W-:Y:S05]  /*0300*/  @P0 BRA `(.L_x_0) ;  /* 0x0000001800d40947 */ /* 0x002fea0003800000 */
[----:B0-----:R-:W2:Y:S02]  /*0310*/  LDL.128 R8, [R1+0x120] ;  /* 0x0001200001087983 */ /* 0x001ea40000100c00 */
[----:B--2---:R-:W-:Y:S02]  /*0320*/  PRMT R15, R8, 0x7771, RZ ;  /* 0x00007771080f7816 */ /* 0x004fe400000000ff */
[C---:B------:R-:W-:Y:S02]  /*0330*/  PRMT R14, R9.reuse, 0x7771, RZ ;  /* 0x00007771090e7816 */ /* 0x040fe400000000ff */
[----:B------:R-:W-:Y:S01]  /*0340*/  PRMT R12, R9, 0x7770, RZ ;  /* 0x00007770090c7816 */ /* 0x000fe200000000ff */
[----:B------:R-:W-:Y:S01]  /*0350*/  IMAD.U32 R15, R15, 0x10000, RZ ;  /* 0x000100000f0f7824 */ /* 0x000fe200078e00ff */
[C---:B------:R-:W-:Y:S01]  /*0360*/  PRMT R6, R9.reuse, 0x7772, RZ ;  /* 0x0000777209067816 */ /* 0x040fe200000000ff */
[----:B------:R-:W-:Y:S01]  /*0370*/  IMAD.U32 R19, R14, 0x10000, RZ ;  /* 0x000100000e137824 */ /* 0x000fe200078e00ff */
[----:B------:R-:W-:-:S02]  /*0380*/  PRMT R4, R9, 0x7773, RZ ;  /* 0x0000777309047816 */ /* 0x000fc400000000ff */
[----:B------:R-:W-:Y:S01]  /*0390*/  PRMT R9, R10, 0x7771, RZ ;  /* 0x000077710a097816 */ /* 0x000fe200000000ff */
[----:B------:R-:W-:Y:S01]  /*03a0*/  IMAD.SHL.U32 R6, R6, 0x100, RZ ;  /* 0x0000010006067824 */ /* 0x000fe200078e00ff */
[----:B------:R-:W-:Y:S02]  /*03b0*/  PRMT R20, R11, 0x7771, RZ ;  /* 0x000077710b147816 */ /* 0x000fe400000000ff */
[C---:B------:R-:W-:Y:S01]  /*03c0*/  PRMT R13, R8.reuse, 0x7770, RZ ;  /* 0x00007770080d7816 */ /* 0x040fe200000000ff */
[----:B------:R-:W-:Y:S01]  /*03d0*/  IMAD.U32 R9, R9, 0x10000, RZ ;  /* 0x0001000009097824 */ /* 0x000fe200078e00ff */
[----:B------:R-:W-:Y:S01]  /*03e0*/  PRMT R7, R8, 0x7772, RZ ;  /* 0x0000777208077816 */ /* 0x000fe200000000ff */
[----:B------:R-:W-:Y:S01]  /*03f0*/  IMAD.U32 R20, R20, 0x10000, RZ ;  /* 0x0001000014147824 */ /* 0x000fe200078e00ff */
[----:B------:R-:W-:Y:S02]  /*0400*/  PRMT R5, R8, 0x7773, RZ ;  /* 0x0000777308057816 */ /* 0x000fe400000000ff */
[----:B------:R-:W-:Y:S01]  /*0410*/  LOP3.LUT R14, R15, 0xff0000, RZ, 0xc0, !PT ;  /* 0x00ff00000f0e7812 */ /* 0x000fe200078ec0ff */
[----:B------:R-:W-:Y:S01]  /*0420*/  IMAD.SHL.U32 R7, R7, 0x100, RZ ;  /* 0x0000010007077824 */ /* 0x000fe200078e00ff */
[----:B------:R-:W-:-:S02]  /*0430*/  PRMT R8, R10, 0x7770, RZ ;  /* 0x000077700a087816 */ /* 0x000fc400000000ff */
[----:B------:R-:W-:Y:S01]  /*0440*/  PRMT R16, R10, 0x7772, RZ ;  /* 0x000077720a107816 */ /* 0x000fe200000000ff */
[----:B------:R-:W-:Y:S01]  /*0450*/  IMAD R14, R13, 0x1000000, R14 ;  /* 0x010000000d0e7824 */ /* 0x000fe200078e020e */
[C---:B------:R-:W-:Y:S02]  /*0460*/  PRMT R18, R11.reuse, 0x7770, RZ ;  /* 0x000077700b127816 */ /* 0x040fe400000000ff */
[----:B------:R-:W-:Y:S01]  /*0470*/  PRMT R17, R11, 0x7772, RZ ;  /* 0x000077720b117816 */ /* 0x000fe200000000ff */
[----:B------:R-:W-:Y:S01]  /*0480*/  IMAD.SHL.U32 R16, R16, 0x100, RZ ;  /* 0x0000010010107824 */ /* 0x000fe200078e00ff */
[----:B------:R-:W-:Y:S02]  /*0490*/  LOP3.LUT R19, R19, 0xff0000, RZ, 0xc0, !PT ;  /* 0x00ff000013137812 */ /* 0x000fe400078ec0ff */
[----:B------:R-:W-:Y:S01]  /*04a0*/  LOP3.LUT R15, R9, 0xff0000, RZ, 0xc0, !PT ;  /* 0x00ff0000090f7812 */ /* 0x000fe200078ec0ff */
[----:B------:R-:W-:Y:S01]  /*04b0*/  IMAD.SHL.U32 R17, R17, 0x100, RZ ;  /* 0x0000010011117824 */ /* 0x000fe200078e00ff */
[----:B------:R-:W-:Y:S01]  /*04c0*/  LOP3.LUT R21, R20, 0xff0000, RZ, 0xc0, !PT ;  /* 0x00ff000014157812 */ /* 0x000fe200078ec0ff */
[----:B------:R-:W-:Y:S01]  /*04d0*/  IMAD R9, R12, 0x1000000, R19 ;  /* 0x010000000c097824 */ /* 0x000fe200078e0213 */
[----:B------:R-:W-:Y:S01]  /*04e0*/  PRMT R10, R10, 0x7773, RZ ;  /* 0x000077730a0a7816 */ /* 0x000fe200000000ff */
[----:B------:R-:W-:Y:S01]  /*04f0*/  IMAD R15, R8, 0x1000000, R15 ;  /* 0x01000000080f7824 */ /* 0x000fe200078e020f */
[----:B------:R-:W-:Y:S01]  /*0500*/  PRMT R11, R11, 0x7773, RZ ;  /* 0x000077730b0b7816 */ /* 0x000fe200000000ff */
[----:B------:R-:W-:Y:S01]  /*0510*/  IMAD R18, R18, 0x1000000, R21 ;  /* 0x0100000012127824 */ /* 0x000fe200078e0215 */
[----:B------:R-:W-:-:S02]  /*0520*/  LOP3.LUT R8, R5, R14, R7, 0xfe, !PT ;  /* 0x0000000e05087212 */ /* 0x000fc400078efe07 */
[----:B------:R-:W-:Y:S02]  /*0530*/  LOP3.LUT R9, R4, R9, R6, 0xfe, !PT ;  /* 0x0000000904097212 */ /* 0x000fe400078efe06 */
[----:B------:R-:W-:Y:S02]  /*0540*/  LOP3.LUT R10, R10, R15, R16, 0xfe, !PT ;  /* 0x0000000f0a0a7212 */ /* 0x000fe400078efe10 */
[----:B------:R-:W-:-:S05]  /*0550*/  LOP3.LUT R11, R11, R18, R17, 0xfe, !PT ;  /* 0x000000120b0b7212 */ /* 0x000fca00078efe11 */
[----:B------:R0:W-:Y:S04]  /*0560*/  STL.128 [R3], R8 ;  /* 0x0000000803007387 */ /* 0x0001e80000100c00 */
[----:B------:R-:W2:Y:S02]  /*0570*/  LDL.128 R4, [R1+0x130] ;  /* 0x0001300001047983 */ /* 0x000ea40000100c00 */
[----:B--2---:R-:W-:Y:S02]  /*0580*/  PRMT R18, R4, 0x7771, RZ ;  /* 0x0000777104127816 */ /* 0x004fe400000000ff */
[----:B------:R-:W-:Y:S02]  /*0590*/  PRMT R17, R5, 0x7771, RZ ;  /* 0x0000777105117816 */ /* 0x000fe400000000ff */
[----:B------:R-:W-:Y:S01]  /*05a0*/  PRMT R19, R6, 0x7771, RZ ;  /* 0x0000777106137816 */ /* 0x000fe200000000ff */
[----:B------:R-:W-:Y:S01]  /*05b0*/  IMAD.U32 R18, R18, 0x10000, RZ ;  /* 0x0001000012127824 */ /* 0x000fe200078e00ff */
[----:B0-----:R-:W-:Y:S01]  /*05c0*/  PRMT R11, R7, 0x7771, RZ ;  /* 0x00007771070b7816 */ /* 0x001fe200000000ff */
[----:B------:R-:W-:Y:S01]  /*05d0*/  IMAD.U32 R17, R17, 0x10000, RZ ;  /* 0x0001000011117824 */ /* 0x000fe200078e00ff */
[C---:B------:R-:W-:Y:S01]  /*05e0*/  PRMT R16, R4.reuse, 0x7770, RZ ;  /* 0x0000777004107816 */ /* 0x040fe200000000ff */
[----:B------:R-:W-:Y:S01]  /*05f0*/  IMAD.U32 R19, R19, 0x10000, RZ ;  /* 0x0001000013137824 */ /* 0x000fe200078e00ff */
[C---:B------:R-:W-:Y:S01]  /*0600*/  PRMT R14, R4.reuse, 0x7772, RZ ;  /* 0x00007772040e7816 */ /* 0x040fe200000000ff */
[----:B------:R-:W-:Y:S01]  /*0610*/  IMAD.U32 R11, R11, 0x10000, RZ ;  /* 0x000100000b0b7824 */ /* 0x000fe200078e00ff */
[----:B------:R-:W-:-:S02]  /*0620*/  PRMT R12, R4, 0x7773, RZ ;  /* 0x00007773040c7816 */ /* 0x000fc400000000ff */
[C---:B------:R-:W-:Y:S01]  /*0630*/  PRMT R15, R5.reuse, 0x7770, RZ ;  /* 0x00007770050f7816 */ /* 0x040fe200000000ff */
[----:B------:R-:W-:Y:S01]  /*0640*/  IMAD.SHL.U32 R14, R14, 0x100, RZ ;  /* 0x000001000e0e7824 */ /* 0x000fe200078e00ff */
[C---:B------:R-:W-:Y:S02]  /*0650*/  PRMT R13, R5.reuse, 0x7772, RZ ;  /* 0x00007772050d7816 */ /* 0x040fe400000000ff */
[----:B------:R-:W-:Y:S02]  /*0660*/  PRMT R4, R5, 0x7773, RZ ;  /* 0x0000777305047816 */ /* 0x000fe400000000ff */
[C---:B------:R-:W-:Y:S01]  /*0670*/  PRMT R5, R6.reuse, 0x7770, RZ ;  /* 0x0000777006057816 */ /* 0x040fe200000000ff */
[----:B------:R-:W-:Y:S01]  /*0680*/  IMAD.SHL.U32 R13, R13, 0x100, RZ ;  /* 0x000001000d0d7824 */ /* 0x000fe200078e00ff */
[C---:B------:R-:W-:Y:S02]  /*0690*/  PRMT R9, R6.reuse, 0x7772, RZ ;  /* 0x0000777206097816 */ /* 0x040fe400000000ff */
[----:B------:R-:W-:-:S02]  /*06a0*/  PRMT R22, R6, 0x7773, RZ ;  /* 0x0000777306167816 */ /* 0x000fc400000000ff */
[----:B------:R-:W-:Y:S01]  /*06b0*/  PRMT R10, R7, 0x7770, RZ ;  /* 0x00007770070a7816 */ /* 0x000fe200000000ff */
[----:B------:R-:W-:Y:S01]  /*06c0*/  IMAD.SHL.U32 R9, R9, 0x100, RZ ;  /* 0x0000010009097824 */ /* 0x000fe200078e00ff */
[C---:B------:R-:W-:Y:S02]  /*06d0*/  PRMT R6, R7.reuse, 0x7772, RZ ;  /* 0x0000777207067816 */ /* 0x040fe400000000ff */
[----:B------:R-:W-:Y:S02]  /*06e0*/  PRMT R23, R7, 0x7773, RZ ;  /* 0x0000777307177816 */ /* 0x000fe400000000ff */
[----:B------:R-:W-:Y:S01]  /*06f0*/  LOP3.LUT R7, R18, 0xff0000, RZ, 0xc0, !PT ;  /* 0x00ff000012077812 */ /* 0x000fe200078ec0ff */
[----:B------:R-:W-:Y:S01]  /*0700*/  IMAD.SHL.U32 R6, R6, 0x100, RZ ;  /* 0x0000010006067824 */ /* 0x000fe200078e00ff */
[----:B------:R-:W-:Y:S02]  /*0710*/  LOP3.LUT R18, R17, 0xff0000, RZ, 0xc0, !PT ;  /* 0x00ff000011127812 */ /* 0x000fe400078ec0ff */
[----:B------:R-:W-:Y:S01]  /*0720*/  LOP3.LUT R20, R19, 0xff0000, RZ, 0xc0, !PT ;  /* 0x00ff000013147812 */ /* 0x000fe200078ec0ff */
[----:B------:R-:W-:Y:S01]  /*0730*/  IMAD R7, R16, 0x1000000, R7 ;  /* 0x0100000010077824 */ /* 0x000fe200078e0207 */
[----:B------:R-:W-:Y:S01]  /*0740*/  LOP3.LUT R11, R11, 0xff0000, RZ, 0xc0, !PT ;  /* 0x00ff00000b0b7812 */ /* 0x000fe200078ec0ff */
[----:B------:R-:W-:-:S02]  /*0750*/  IMAD R15, R15, 0x1000000, R18 ;  /* 0x010000000f0f7824 */ /* 0x000fc400078e0212 */
[----:B------:R-:W-:Y:S01]  /*0760*/  IMAD R5, R5, 0x1000000, R20 ;  /* 0x0100000005057824 */ /* 0x000fe200078e0214 */
[----:B------:R-:W-:Y:S01]  /*0770*/  LOP3.LUT R20, R12, R7, R14, 0xfe, !PT ;  /* 0x000000070c147212 */ /* 0x000fe200078efe0e */
[----:B------:R-:W-:Y:S01]  /*0780*/  IMAD R10, R10, 0x1000000, R11 ;  /* 0x010000000a0a7824 */ /* 0x000fe200078e020b */
[----:B------:R-:W-:Y:S02]  /*0790*/  LOP3.LUT R21, R4, R15, R13, 0xfe, !PT ;  /* 0x0000000f04157212 */ /* 0x000fe400078efe0d */
[----:B------:R-:W-:Y:S02]  /*07a0*/  LOP3.LUT R22, R22, R5, R9, 0xfe, !PT ;  /* 0x0000000516167212 */ /* 0x000fe400078efe09 */
[----:B------:R-:W-:-:S05]  /*07b0*/  LOP3.LUT R23, R23, R10, R6, 0xfe, !PT ;  /* 0x0000000a17177212 */ /* 0x000fca00078efe06 */
[----:B------:R0:W-:Y:S04]  /*07c0*/  STL.128 [R3+0x10], R20 ;  /* 0x0000101403007387 */ /* 0x0001e80000100c00 */
[----:B------:R-:W2:Y:S02]  /*07d0*/  LDL.128 R4, [R1+0x140] ;  /* 0x0001400001047983 */ /* 0x000ea40000100c00 */
[----:B--2---:R-:W-:Y:S02]  /*07e0*/  PRMT R15, R4, 0x7771, RZ ;  /* 0x00007771040f7816 */ /* 0x004fe400000000ff */
[----:B------:R-:W-:Y:S02]  /*07f0*/  PRMT R14, R5, 0x7771, RZ ;  /* 0x00007771050e7816 */ /* 0x000fe400000000ff */
[----:B------:R-:W-:Y:S01]  /*0800*/  PRMT R16, R6, 0x7771, RZ ;  /* 0x0000777106107816 */ /* 0x000fe200000000ff */
[----:B------:R-:W-:Y:S01]  /*0810*/  IMAD.U32 R15, R15, 0x10000, RZ ;  /* 0x000100000f0f7824 */ /* 0x000fe200078e00ff */
[----:B------:R-:W-:-:S02]  /*0820*/  PRMT R19, R7, 0x7771, RZ ;  /* 0x0000777107137816 */ /* 0x000fc400000000ff */
[----:B------:R-:W-:Y:S01]  /*0830*/  PRMT R13, R4, 0x7770, RZ ;  /* 0x00007770040d7816 */ /* 0x000fe200000000ff */
[----:B------:R-:W-:Y:S01]  /*0840*/  IMAD.U32 R16, R16, 0x10000, RZ ;  /* 0x0001000010107824 */ /* 0x000fe200078e00ff */
[C---:B------:R-:W-:Y:S01]  /*0850*/  PRMT R11, R4.reuse, 0x7772, RZ ;  /* 0x00007772040b7816 */ /* 0x040fe200000000ff */
[----:B------:R-:W-:Y:S01]  /*0860*/  IMAD.U32 R19, R19, 0x10000, RZ ;  /* 0x0001000013137824 */ /* 0x000fe200078e00ff */
[----:B------:R-:W-:Y:S02]  /*0870*/  PRMT R9, R4, 0x7773, RZ ;  /* 0x0000777304097816 */ /* 0x000fe400000000ff */
[----:B------:R-:W-:Y:S01]  /*0880*/  PRMT R12, R5, 0x7770, RZ ;  /* 0x00007770050c7816 */ /* 0x000fe200000000ff */
[----:B------:R-:W-:Y:S01]  /*0890*/  IMAD.SHL.U32 R11, R11, 0x100, RZ ;  /* 0x000001000b0b7824 */ /* 0x000fe200078e00ff */
[C---:B------:R-:W-:Y:S02]  /*08a0*/  PRMT R10, R5.reuse, 0x7772, RZ ;  /* 0x00007772050a7816 */ /* 0x040fe400000000ff */
[----:B------:R-:W-:-:S02]  /*08b0*/  PRMT R4, R5, 0x7773, RZ ;  /* 0x0000777305047816 */ /* 0x000fc400000000ff */
[----:B------:R-:W-:Y:S01]  /*08c0*/  PRMT R5, R6, 0x7770, RZ ;  /* 0x0000777006057816 */ /* 0x000fe200000000ff */
[----:B------:R-:W-:Y:S01]  /*08d0*/  IMAD.SHL.U32 R10, R10, 0x100, RZ ;  /* 0x000001000a0a7824 */ /* 0x000fe200078e00ff */
[C---:B------:R-:W-:Y:S02]  /*08e0*/  PRMT R17, R6.reuse, 0x7772, RZ ;  /* 0x0000777206117816 */ /* 0x040fe400000000ff */
[----:B0-----:R-:W-:Y:S02]  /*08f0*/  PRMT R22, R6, 0x7773, RZ ;  /* 0x0000777306167816 */ /* 0x001fe400000000ff */
[----:B------:R-:W-:Y:S01]  /*0900*/  PRMT R18, R7, 0x7770, RZ ;  /* 0x0000777007127816 */ /* 0x000fe200000000ff */
[----:B------:R-:W-:Y:S01]  /*0910*/  IMAD.SHL.U32 R17, R17, 0x100, RZ ;  /* 0x0000010011117824 */ /* 0x000fe200078e00ff */
[C---:B------:R-:W-:Y:S02]  /*0920*/  PRMT R6, R7.reuse, 0x7772, RZ ;  /* 0x0000777207067816 */ /* 0x040fe400000000ff */
[----:B------:R-:W-:Y:S01]  /*0930*/  PRMT R23, R7, 0x7773, RZ ;  /* 0x0000777307177816 */ /* 0x000fe200000000ff */
[----:B------:R-:W-:Y:S01]  /*0940*/  IMAD.U32 R7, R14, 0x10000, RZ ;  /* 0x000100000e077824 */ /* 0x000fe200078e00ff */
[----:B------:R-:W-:Y:S01]  /*0950*/  LOP3.LUT R14, R15, 0xff0000, RZ, 0xc0, !PT ;  /* 0x00ff00000f0e7812 */ /* 0x000fe200078ec0ff */
[----:B------:R-:W-:Y:S01]  /*0960*/  IMAD.SHL.U32 R6, R6, 0x100, RZ ;  /* 0x0000010006067824 */ /* 0x000fe200078e00ff */
[----:B------:R-:W-:-:S02]  /*0970*/  LOP3.LUT R16, R16, 0xff0000, RZ, 0xc0, !PT ;  /* 0x00ff000010107812 */ /* 0x000fc400078ec0ff */
[----:B------:R-:W-:Y:S01]  /*0980*/  LOP3.LUT R7, R7, 0xff0000, RZ, 0xc0, !PT ;  /* 0x00ff000007077812 */ /* 0x000fe200078ec0ff */
[----:B------:R-:W-:Y:S01]  /*0990*/  IMAD R14, R13, 0x1000000, R14 ;  /* 0x010000000d0e7824 */ /* 0x000fe200078e020e */
[----:B------:R-:W-:Y:S01]  /*09a0*/  LOP3.LUT R19, R19, 0xff0000, RZ, 0xc0, !PT ;  /* 0x00ff000013137812 */ /* 0x000fe200078ec0ff */
[----:B------:R-:W-:Y:S02]  /*09b0*/  IMAD R5, R5, 0x1000000, R16 ;  /* 0x0100000005057824 */ /* 0x000fe400078e0210 */
[----:B------:R-:W-:Y:S01]  /*09c0*/  IMAD R7, R12, 0x1000000, R7 ;  /* 0x010000000c077824 */ /* 0x000fe200078e0207 */
[----:B------:R-:W-:Y:S01]  /*09d0*/  LOP3.LUT R20, R9, R14, R11, 0xfe, !PT ;  /* 0x0000000e09147212 */ /* 0x000fe200078efe0b */
[----:B------:R-:W-:Y:S01]  /*09e0*/  IMAD R18, R18, 0x1000000, R19 ;  /* 0x0100000012127824 */ /* 0x000fe200078e0213 */
[----:B------:R-:W-:Y:S02]  /*09f0*/  LOP3.LUT R22, R22, R5, R17, 0xfe, !PT ;  /* 0x0000000516167212 */ /* 0x000fe400078efe11 */
[----:B------:R-:W-:-:S02]  /*0a00*/  LOP3.LUT R21, R4, R7, R10, 0xfe, !PT ;  /* 0x0000000704157212 */ /* 0x000fc400078efe0a */
[----:B------:R-:W-:-:S05]  /*0a10*/  LOP3.LUT R23, R23, R18, R6, 0xfe, !PT ;  /* 0x0000001217177212 */ /* 0x000fca00078efe06 */
[----:B------:R0:W-:Y:S04]  /*0a20*/  STL.128 [R3+0x20], R20 ;  /* 0x0000201403007387 */ /* 0x0001e80000100c00 */
[----:B------:R-:W2:Y:S01]  /*0a30*/  LDL.128 R4, [R1+0x150] ;  /* 0x0001500001047983 */ /* 0x000ea20000100c00 */
[----:B------:R-:W-:Y:S01]  /*0a40*/  UMOV UR5, URZ ;  /* 0x000000ff00057c82 */ /* 0x000fe20008000000 */
[----:B--2---:R-:W-:Y:S02]  /*0a50*/  PRMT R15, R4, 0x7771, RZ ;  /* 0x00007771040f7816 */ /* 0x004fe400000000ff */
[----:B------:R-:W-:Y:S02]  /*0a60*/  PRMT R14, R5, 0x7771, RZ ;  /* 0x00007771050e7816 */ /* 0x000fe400000000ff */
[----:B------:R-:W-:Y:S01]  /*0a70*/  PRMT R16, R6, 0x7771, RZ ;  /* 0x0000777106107816 */ /* 0x000fe200000000ff */
[----:B------:R-:W-:Y:S01]  /*0a80*/  IMAD.U32 R15, R15, 0x10000, RZ ;  /* 0x000100000f0f7824 */ /* 0x000fe200078e00ff */
[----:B0-----:R-:W-:Y:S01]  /*0a90*/  PRMT R21, R7, 0x7771, RZ ;  /* 0x0000777107157816 */ /* 0x001fe200000000ff */
[----:B------:R-:W-:Y:S01]  /*0aa0*/  IMAD.U32 R20, R14, 0x10000, RZ ;  /* 0x000100000e147824 */ /* 0x000fe200078e00ff */
[----:B------:R-:W-:Y:S01]  /*0ab0*/  PRMT R12, R5, 0x7770, RZ ;  /* 0x00007770050c7816 */ /* 0x000fe200000000ff */
[----:B------:R-:W-:Y:S01]  /*0ac0*/  IMAD.U32 R16, R16, 0x10000, RZ ;  /* 0x0001000010107824 */ /* 0x000fe200078e00ff */
[----:B------:R-:W-:Y:S01]  /*0ad0*/  LOP3.LUT R14, R15, 0xff0000, RZ, 0xc0, !PT ;  /* 0x00ff00000f0e7812 */ /* 0x000fe200078ec0ff */
[----:B------:R-:W-:Y:S01]  /*0ae0*/  IMAD.U32 R21, R21, 0x10000, RZ ;  /* 0x0001000015157824 */ /* 0x000fe200078e00ff */
[----:B------:R-:W-:-:S02]  /*0af0*/  PRMT R10, R5, 0x7772, RZ ;  /* 0x00007772050a7816 */ /* 0x000fc400000000ff */
[----:B------:R-:W-:Y:S02]  /*0b00*/  LOP3.LUT R15, R20, 0xff0000, RZ, 0xc0, !PT ;  /* 0x00ff0000140f7812 */ /* 0x000fe400078ec0ff */
[----:B------:R-:W-:Y:S01]  /*0b10*/  PRMT R13, R4, 0x7770, RZ ;  /* 0x00007770040d7816 */ /* 0x000fe200000000ff */
[----:B------:R-:W-:Y:S01]  /*0b20*/  IMAD.SHL.U32 R10, R10, 0x100, RZ ;  /* 0x000001000a0a7824 */ /* 0x000fe200078e00ff */
[----:B------:R-:W-:Y:S01]  /*0b30*/  PRMT R9, R4, 0x7772, RZ ;  /* 0x0000777204097816 */ /* 0x000fe200000000ff */
[----:B------:R-:W-:Y:S01]  /*0b40*/  IMAD R12, R12, 0x1000000, R15 ;  /* 0x010000000c0c7824 */ /* 0x000fe200078e020f */
[C---:B------:R-:W-:Y:S01]  /*0b50*/  PRMT R11, R6.reuse, 0x7770, RZ ;  /* 0x00007770060b7816 */ /* 0x040fe200000000ff */
[----:B------:R-:W-:Y:S01]  /*0b60*/  IMAD R13, R13, 0x1000000, R14 ;  /* 0x010000000d0d7824 */ /* 0x000fe200078e020e */
[----:B------:R-:W-:Y:S01]  /*0b70*/  PRMT R17, R6, 0x7772, RZ ;  /* 0x0000777206117816 */ /* 0x000fe200000000ff */
[----:B------:R-:W-:Y:S01]  /*0b80*/  IMAD.SHL.U32 R9, R9, 0x100, RZ ;  /* 0x0000010009097824 */ /* 0x000fe200078e00ff */
[----:B------:R-:W-:-:S02]  /*0b90*/  PRMT R19, R7, 0x7770, RZ ;  /* 0x0000777007137816 */ /* 0x000fc400000000ff */
[----:B------:R-:W-:Y:S01]  /*0ba0*/  PRMT R18, R7, 0x7772, RZ ;  /* 0x0000777207127816 */ /* 0x000fe200000000ff */
[----:B------:R-:W-:Y:S01]  /*0bb0*/  IMAD.SHL.U32 R17, R17, 0x100, RZ ;  /* 0x0000010011117824 */ /* 0x000fe200078e00ff */
[----:B------:R-:W-:Y:S02]  /*0bc0*/  LOP3.LUT R16, R16, 0xff0000, RZ, 0xc0, !PT ;  /* 0x00ff000010107812 */ /* 0x000fe400078ec0ff */
[----:B------:R-:W-:Y:S01]  /*0bd0*/  LOP3.LUT R20, R21, 0xff0000, RZ, 0xc0, !PT ;  /* 0x00ff000015147812 */ /* 0x000fe200078ec0ff */
[----:B------:R-:W-:Y:S01]  /*0be0*/  IMAD.SHL.U32 R18, R18, 0x100, RZ ;  /* 0x0000010012127824 */ /* 0x000fe200078e00ff */
[----:B------:R-:W-:Y:S01]  /*0bf0*/  PRMT R5, R5, 0x7773, RZ ;  /* 0x0000777305057816 */ /* 0x000fe200000000ff */
[----:B------:R-:W-:Y:S01]  /*0c00*/  IMAD R11, R11, 0x1000000, R16 ;  /* 0x010000000b0b7824 */ /* 0x000fe200078e0210 */
[----:B------:R-:W-:Y:S01]  /*0c10*/  PRMT R4, R4, 0x7773, RZ ;  /* 0x0000777304047816 */ /* 0x000fe200000000ff */
[----:B------:R-:W-:Y:S01]  /*0c20*/  IMAD R20, R19, 0x1000000, R20 ;  /* 0x0100000013147824 */ /* 0x000fe200078e0214 */
[----:B------:R-:W-:-:S02]  /*0c30*/  LOP3.LUT R5, R5, R12, R10, 0xfe, !PT ;  /* 0x0000000c05057212 */ /* 0x000fc400078efe0a */
[----:B------:R-:W-:Y:S02]  /*0c40*/  PRMT R6, R6, 0x7773, RZ ;  /* 0x0000777306067816 */ /* 0x000fe400000000ff */
[----:B------:R-:W-:Y:S02]  /*0c50*/  PRMT R7, R7, 0x7773, RZ ;  /* 0x0000777307077816 */ /* 0x000fe400000000ff */
[----:B------:R-:W-:Y:S01]  /*0c60*/  LOP3.LUT R12, R4, R13, R9, 0xfe, !PT ;  /* 0x0000000d040c7212 */ /* 0x000fe200078efe09 */
[----:B------:R-:W-:Y:S01]  /*0c70*/  IMAD.MOV.U32 R13, RZ, RZ, R5 ;  /* 0x000000ffff0d7224 */ /* 0x000fe200078e0005 */
[----:B------:R-:W-:Y:S01]  /*0c80*/  LOP3.LUT R14, R6, R11, R17, 0xfe, !PT ;  /* 0x0000000b060e7212 */ /* 0x000fe200078efe11 */
[----:B------:R-:W-:Y:S01]  /*0c90*/  IMAD.MOV.U32 R9, RZ, RZ, R0 ;  /* 0x000000ffff097224 */ /* 0x000fe200078e0000 */
[----:B------:R-:W-:-:S05]  /*0ca0*/  LOP3.LUT R15, R7, R20, R18, 0xfe, !PT ;  /* 0x00000014070f7212 */ /* 0x000fca00078efe12 */
[----:B------:R0:W-:Y:S02]  /*0cb0*/  STL.128 [R3+0x30], R12 ;  /* 0x0000300c03007387 */ /* 0x0001e40000100c00 */
.L_x_1:
[----:B------:R-:W2:Y:S04]  /*0cc0*/  LDL R5, [R9+-0x20] ;  /* 0xffffe00009057983 */ /* 0x000ea80000100800 */
[----:B------:R-:W3:Y:S04]  /*0cd0*/  LDL R21, [R9] ;  /* 0x0000000009157983 */ /* 0x000ee80000100800 */
[----:B------:R-:W4:Y:S04]  /*0ce0*/  LDL.64 R6, [R9+0x4] ;  /* 0x0000040009067983 */ /* 0x000f280000100a00 */
[----:B------:R-:W5:Y:S04]  /*0cf0*/  LDL.64 R18, [R9+-0x1c] ;  /* 0xffffe40009127983 */ /* 0x000f680000100a00 */
[----:B------:R-:W5:Y:S04]  /*0d00*/  LDL R25, [R9+-0x14] ;  /* 0xffffec0009197983 */ /* 0x000f680000100800 */
[----:B0-----:R-:W5:Y:S04]  /*0d10*/  LDL R13, [R9+-0x10] ;  /* 0xfffff000090d7983 */ /* 0x001f680000100800 */
[----:B------:R-:W5:Y:S04]  /*0d20*/  LDL R22, [R9+0x10] ;  /* 0x0000100009167983 */ /* 0x000f680000100800 */
[----:B------:R-:W5:Y:S04]  /*0d30*/  LDL.64 R16, [R9+0x14] ;  /* 0x0000140009107983 */ /* 0x000f680000100a00 */
[----:B------:R-:W5:Y:S04]  /*0d40*/  LDL.64 R10, [R9+-0xc] ;  /* 0xfffff400090a7983 */ /* 0x000f680000100a00 */
[----:B------:R-:W5:Y:S01]  /*0d50*/  LDL R20, [R9+-0x4] ;  /* 0xfffffc0009147983 */ /* 0x000f620000100800 */
[----:B------:R-:W-:-:S02]  /*0d60*/  SHF.R.U32.HI R24, RZ, 0xa, R14 ;  /* 0x0000000aff187819 */ /* 0x000fc4000001160e */
[C-C-:B------:R-:W-:Y:S01]  /*0d70*/  SHF.L.W.U32.HI R4, R14.reuse, 0xf, R14.reuse ;  /* 0x0000000f0e047819 */ /* 0x140fe20000010e0e */
[----:B------:R-:W5:Y:S01]  /*0d80*/  LDL R27, [R9+0x10] ;  /* 0x00001000091b7983 */ /* 0x000f620000100800 */
[----:B------:R-:W-:Y:S02]  /*0d90*/  SHF.L.W.U32.HI R23, R14, 0xd, R14 ;  /* 0x0000000d0e177819 */ /* 0x000fe40000010e0e */
[C---:B------:R-:W-:Y:S02]  /*0da0*/  SHF.L.W.U32.HI R14, R15.reuse, 0xf, R15 ;  /* 0x0000000f0f0e7819 */ /* 0x040fe40000010e0f */
[----:B------:R-:W-:Y:S02]  /*0db0*/  LOP3.LUT R4, R24, R4, R23, 0x96, !PT ;  /* 0x0000000418047212 */ /* 0x000fe400078e9617 */
[--C-:B------:R-:W-:Y:S02]  /*0dc0*/  SHF.R.U32.HI R23, RZ, 0xa, R15.reuse ;  /* 0x0000000aff177819 */ /* 0x100fe4000001160f */
[----:B------:R-:W-:-:S04]  /*0dd0*/  SHF.L.W.U32.HI R15, R15, 0xd, R15 ;  /* 0x0000000d0f0f7819 */ /* 0x000fc80000010e0f */
[----:B------:R-:W-:Y:S02]  /*0de0*/  LOP3.LUT R24, R23, R14, R15, 0x96, !PT ;  /* 0x0000000e17187212 */ /* 0x000fe400078e960f */
[C-C-:B--2---:R-:W-:Y:S02]  /*0df0*/  SHF.L.W.U32.HI R14, R5.reuse, 0x19, R5.reuse ;  /* 0x00000019050e7819 */ /* 0x144fe40000010e05 */
[--C-:B------:R-:W-:Y:S02]  /*0e00*/  SHF.L.W.U32.HI R15, R5, 0xe, R5.reuse ;  /* 0x0000000e050f7819 */ /* 0x100fe40000010e05 */
[----:B------:R-:W-:Y:S02]  /*0e10*/  SHF.R.U32.HI R23, RZ, 0x3, R5 ;  /* 0x00000003ff177819 */ /* 0x000fe40000011605 */
[----:B---3--:R-:W-:Y:S02]  /*0e20*/  IADD3 R21, PT, PT, R8, R4, R21 ;  /* 0x0000000408157210 */ /* 0x008fe40007ffe015 */
[----:B------:R-:W-:-:S02]  /*0e30*/  LOP3.LUT R4, R23, R14, R15, 0x96, !PT ;  /* 0x0000000e17047212 */ /* 0x000fc400078e960f */
[----:B----4-:R-:W-:Y:S02]  /*0e40*/  IADD3 R24, PT, PT, R5, R24, R6 ;  /* 0x0000001805187210 */ /* 0x010fe40007ffe006 */
[--C-:B-----5:R-:W-:Y:S01]  /*0e50*/  SHF.L.W.U32.HI R5, R18, 0x19, R18.reuse ;  /* 0x0000001912057819 */ /* 0x120fe20000010e12 */
[----:B------:R-:W-:Y:S01]  /*0e60*/  IMAD.IADD R4, R4, 0x1, R21 ;  /* 0x0000000104047824 */ /* 0x000fe200078e0215 */
[--C-:B------:R-:W-:Y:S02]  /*0e70*/  SHF.L.W.U32.HI R6, R18, 0xe, R18.reuse ;  /* 0x0000000e12067819 */ /* 0x100fe40000010e12 */
[----:B------:R-:W-:Y:S02]  /*0e80*/  SHF.R.U32.HI R8, RZ, 0x3, R18 ;  /* 0x00000003ff087819 */ /* 0x000fe40000011612 */
[----:B------:R-:W-:Y:S02]  /*0e90*/  SHF.L.W.U32.HI R14, R4, 0xf, R4 ;  /* 0x0000000f040e7819 */ /* 0x000fe40000010e04 */
[----:B------:R-:W-:-:S02]  /*0ea0*/  LOP3.LUT R5, R8, R5, R6, 0x96, !PT ;  /* 0x0000000508057212 */ /* 0x000fc400078e9606 */
[--C-:B------:R-:W-:Y:S02]  /*0eb0*/  SHF.L.W.U32.HI R15, R4, 0xd, R4.reuse ;  /* 0x0000000d040f7819 */ /* 0x100fe40000010e04 */
[----:B------:R-:W-:Y:S01]  /*0ec0*/  SHF.R.U32.HI R21, RZ, 0xa, R4 ;  /* 0x0000000aff157819 */ /* 0x000fe20000011604 */
[----:B------:R-:W-:Y:S01]  /*0ed0*/  IMAD.IADD R5, R5, 0x1, R24 ;  /* 0x0000000105057824 */ /* 0x000fe200078e0218 */
[----:B------:R-:W-:Y:S02]  /*0ee0*/  SHF.L.W.U32.HI R8, R19, 0x19, R19 ;  /* 0x0000001913087819 */ /* 0x000fe40000010e13 */
[----:B------:R-:W-:Y:S02]  /*0ef0*/  LOP3.LUT R6, R21, R14, R15, 0x96, !PT ;  /* 0x0000000e15067212 */ /* 0x000fe400078e960f */
[--C-:B------:R-:W-:Y:S02]  /*0f00*/  SHF.L.W.U32.HI R15, R19, 0xe, R19.reuse ;  /* 0x0000000e130f7819 */ /* 0x100fe40000010e13 */
[----:B------:R-:W-:-:S02]  /*0f10*/  SHF.R.U32.HI R14, RZ, 0x3, R19 ;  /* 0x00000003ff0e7819 */ /* 0x000fc40000011613 */
[C-C-:B------:R-:W-:Y:S02]  /*0f20*/  SHF.L.W.U32.HI R21, R5.reuse, 0xf, R5.reuse ;  /* 0x0000000f05157819 */ /* 0x140fe40000010e05 */
[--C-:B------:R-:W-:Y:S02]  /*0f30*/  SHF.L.W.U32.HI R24, R5, 0xd, R5.reuse ;  /* 0x0000000d05187819 */ /* 0x100fe40000010e05 */
[----:B------:R-:W-:Y:S02]  /*0f40*/  SHF.R.U32.HI R23, RZ, 0xa, R5 ;  /* 0x0000000aff177819 */ /* 0x000fe40000011605 */
[----:B------:R-:W-:Y:S02]  /*0f50*/  LOP3.LUT R8, R14, R8, R15, 0x96, !PT ;  /* 0x000000080e087212 */ /* 0x000fe400078e960f */
[----:B------:R-:W-:Y:S02]  /*0f60*/  LOP3.LUT R21, R23, R21, R24, 0x96, !PT ;  /* 0x0000001517157212 */ /* 0x000fe400078e9618 */
[----:B------:R-:W-:-:S02]  /*0f70*/  SHF.L.W.U32.HI R14, R25, 0x19, R25 ;  /* 0x00000019190e7819 */ /* 0x000fc40000010e19 */
[--C-:B------:R-:W-:Y:S02]  /*0f80*/  SHF.L.W.U32.HI R15, R25, 0xe, R25.reuse ;  /* 0x0000000e190f7819 */ /* 0x100fe40000010e19 */
[----:B------:R-:W-:Y:S02]  /*0f90*/  SHF.R.U32.HI R23, RZ, 0x3, R25 ;  /* 0x00000003ff177819 */ /* 0x000fe40000011619 */
[----:B------:R-:W-:Y:S02]  /*0fa0*/  IADD3 R7, PT, PT, R18, R6, R7 ;  /* 0x0000000612077210 */ /* 0x000fe40007ffe007 */
[----:B------:R-:W-:Y:S02]  /*0fb0*/  IADD3 R21, PT, PT, R19, R21, R12 ;  /* 0x0000001513157210 */ /* 0x000fe40007ffe00c */
[----:B------:R-:W-:Y:S01]  /*0fc0*/  LOP3.LUT R14, R23, R14, R15, 0x96, !PT ;  /* 0x0000000e170e7212 */ /* 0x000fe200078e960f */
[----:B------:R-:W-:-:S04]  /*0fd0*/  IMAD.IADD R6, R8, 0x1, R7 ;  /* 0x0000000108067824 */ /* 0x000fc800078e0207 */
[----:B------:R-:W-:Y:S01]  /*0fe0*/  IMAD.IADD R7, R14, 0x1, R21 ;  /* 0x000000010e077824 */ /* 0x000fe200078e0215 */
[C-C-:B------:R-:W-:Y:S01]  /*0ff0*/  SHF.L.W.U32.HI R8, R6.reuse, 0xf, R6.reuse ;  /* 0x0000000f06087819 */ /* 0x140fe20000010e06 */
[----:B------:R-:W2:Y:S01]  /*1000*/  LDL R21, [R9] ;  /* 0x0000000009157983 */ /* 0x000ea20000100800 */
[--C-:B------:R-:W-:Y:S02]  /*1010*/  SHF.L.W.U32.HI R15, R6, 0xd, R6.reuse ;  /* 0x0000000d060f7819 */ /* 0x100fe40000010e06 */
[----:B------:R-:W-:Y:S01]  /*1020*/  SHF.R.U32.HI R12, RZ, 0xa, R6 ;  /* 0x0000000aff0c7819 */ /* 0x000fe20000011606 */
[----:B------:R0:W-:Y:S01]  /*1030*/  STL.128 [R9+0x1c], R4 ;  /* 0x00001c0409007387 */ /* 0x0001e20000100c00 */
[C-C-:B------:R-:W-:Y:S02]  /*1040*/  SHF.L.W.U32.HI R18, R7.reuse, 0xf, R7.reuse ;  /* 0x0000000f07127819 */ /* 0x140fe40000010e07 */
[--C-:B------:R-:W-:Y:S01]  /*1050*/  SHF.L.W.U32.HI R19, R7, 0xd, R7.reuse ;  /* 0x0000000d07137819 */ /* 0x100fe20000010e07 */
[----:B------:R-:W3:Y:S01]  /*1060*/  LDL R23, [R9+0x20] ;  /* 0x0000200009177983 */ /* 0x000ee20000100800 */
[----:B------:R-:W-:-:S02]  /*1070*/  SHF.R.U32.HI R24, RZ, 0xa, R7 ;  /* 0x0000000aff187819 */ /* 0x000fc40000011607 */
[----:B------:R-:W-:Y:S02]  /*1080*/  LOP3.LUT R8, R12, R8, R15, 0x96, !PT ;  /* 0x000000080c087212 */ /* 0x000fe400078e960f */
[C-C-:B------:R-:W-:Y:S02]  /*1090*/  SHF.L.W.U32.HI R12, R13.reuse, 0x19, R13.reuse ;  /* 0x000000190d0c7819 */ /* 0x140fe40000010e0d */
[--C-:B------:R-:W-:Y:S02]  /*10a0*/  SHF.L.W.U32.HI R15, R13, 0xe, R13.reuse ;  /* 0x0000000e0d0f7819 */ /* 0x100fe40000010e0d */
[----:B------:R-:W-:Y:S02]  /*10b0*/  SHF.R.U32.HI R14, RZ, 0x3, R13 ;  /* 0x00000003ff0e7819 */ /* 0x000fe4000001160d */
[----:B------:R-:W-:Y:S01]  /*10c0*/  LOP3.LUT R24, R24, R18, R19, 0x96, !PT ;  /* 0x0000001218187212 */ /* 0x000fe200078e9613 */
[----:B0-----:R-:W4:Y:S01]  /*10d0*/  LDL.64 R6, [R9+0x24] ;  /* 0x0000240009067983 */ /* 0x001f220000100a00 */
[----:B------:R-:W-:-:S02]  /*10e0*/  IADD3 R25, PT, PT, R25, R8, R22 ;  /* 0x0000000819197210 */ /* 0x000fc40007ffe016 */
[----:B------:R-:W-:Y:S01]  /*10f0*/  LOP3.LUT R12, R14, R12, R15, 0x96, !PT ;  /* 0x0000000c0e0c7212 */ /* 0x000fe200078e960f */
[----:B------:R-:W5:Y:S01]  /*1100*/  LDL.64 R18, [R9+0x4] ;  /* 0x0000040009127983 */ /* 0x000f620000100a00 */
[----:B------:R-:W-:Y:S02]  /*1110*/  IADD3 R16, PT, PT, R13, R24, R16 ;  /* 0x000000180d107210 */ /* 0x000fe40007ffe010 */
[C-C-:B------:R-:W-:Y:S02]  /*1120*/  SHF.L.W.U32.HI R5, R10.reuse, 0x19, R10.reuse ;  /* 0x000000190a057819 */ /* 0x140fe40000010e0a */
[--C-:B------:R-:W-:Y:S02]  /*1130*/  SHF.L.W.U32.HI R8, R10, 0xe, R10.reuse ;  /* 0x0000000e0a087819 */ /* 0x100fe40000010e0a */
[----:B------:R-:W-:Y:S01]  /*1140*/  SHF.R.U32.HI R13, RZ, 0x3, R10 ;  /* 0x00000003ff0d7819 */ /* 0x000fe2000001160a */
[----:B------:R-:W-:-:S03]  /*1150*/  IMAD.IADD R12, R12, 0x1, R25 ;  /* 0x000000010c0c7824 */ /* 0x000fc600078e0219 */
[----:B------:R-:W-:Y:S02]  /*1160*/  LOP3.LUT R13, R13, R5, R8, 0x96, !PT ;  /* 0x000000050d0d7212 */ /* 0x000fe400078e9608 */
[C-C-:B------:R-:W-:Y:S02]  /*1170*/  SHF.L.W.U32.HI R14, R12.reuse, 0xf, R12.reuse ;  /* 0x0000000f0c0e7819 */ /* 0x140fe40000010e0c */
[----:B------:R-:W-:Y:S01]  /*1180*/  SHF.L.W.U32.HI R15, R12, 0xd, R12 ;  /* 0x0000000d0c0f7819 */ /* 0x000fe20000010e0c */
[----:B------:R-:W-:Y:S01]  /*1190*/  IMAD.IADD R13, R13, 0x1, R16 ;  /* 0x000000010d0d7824 */ /* 0x000fe200078e0210 */
[----:B------:R-:W-:Y:S02]  /*11a0*/  SHF.R.U32.HI R22, RZ, 0xa, R12 ;  /* 0x0000000aff167819 */ /* 0x000fe4000001160c */
[----:B------:R-:W-:Y:S02]  /*11b0*/  SHF.R.U32.HI R8, RZ, 0x3, R11 ;  /* 0x00000003ff087819 */ /* 0x000fe4000001160b */
[----:B------:R-:W-:-:S02]  /*11c0*/  LOP3.LUT R5, R22, R14, R15, 0x96, !PT ;  /* 0x0000000e16057212 */ /* 0x000fc400078e960f */
[C-C-:B------:R-:W-:Y:S01]  /*11d0*/  SHF.L.W.U32.HI R14, R11.reuse, 0x19, R11.reuse ;  /* 0x000000190b0e7819 */ /* 0x140fe20000010e0b */
[----:B------:R-:W5:Y:S01]  /*11e0*/  LDL R22, [R9+0xc] ;  /* 0x00000c0009167983 */ /* 0x000f620000100800 */
[----:B------:R-:W-:Y:S02]  /*11f0*/  SHF.L.W.U32.HI R15, R11, 0xe, R11 ;  /* 0x0000000e0b0f7819 */ /* 0x000fe40000010e0b */
[C-C-:B------:R-:W-:Y:S02]  /*1200*/  SHF.L.W.U32.HI R16, R13.reuse, 0xf, R13.reuse ;  /* 0x0000000f0d107819 */ /* 0x140fe40000010e0d */
[--C-:B------:R-:W-:Y:S02]  /*1210*/  SHF.L.W.U32.HI R25, R13, 0xd, R13.reuse ;  /* 0x0000000d0d197819 */ /* 0x100fe40000010e0d */
[----:B------:R-:W-:Y:S02]  /*1220*/  SHF.R.U32.HI R24, RZ, 0xa, R13 ;  /* 0x0000000aff187819 */ /* 0x000fe4000001160d */
[----:B------:R-:W-:-:S02]  /*1230*/  LOP3.LUT R14, R8, R14, R15, 0x96, !PT ;  /* 0x0000000e080e7212 */ /* 0x000fc400078e960f */
[----:B------:R-:W-:Y:S02]  /*1240*/  LOP3.LUT R16, R24, R16, R25, 0x96, !PT ;  /* 0x0000001018107212 */ /* 0x000fe400078e9619 */
[C-C-:B------:R-:W-:Y:S02]  /*1250*/  SHF.L.W.U32.HI R8, R20.reuse, 0x19, R20.reuse ;  /* 0x0000001914087819 */ /* 0x140fe40000010e14 */
[--C-:B------:R-:W-:Y:S02]  /*1260*/  SHF.L.W.U32.HI R15, R20, 0xe, R20.reuse ;  /* 0x0000000e140f7819 */ /* 0x100fe40000010e14 */
[----:B------:R-:W-:Y:S02]  /*1270*/  SHF.R.U32.HI R24, RZ, 0x3, R20 ;  /* 0x00000003ff187819 */ /* 0x000fe40000011614 */
[----:B------:R-:W-:Y:S02]  /*1280*/  IADD3 R5, PT, PT, R10, R5, R17 ;  /* 0x000000050a057210 */ /* 0x000fe40007ffe011 */
[----:B------:R-:W-:-:S02]  /*1290*/  IADD3 R16, PT, PT, R11, R16, R4 ;  /* 0x000000100b107210 */ /* 0x000fc40007ffe004 */
[----:B------:R-:W-:Y:S01]  /*12a0*/  LOP3.LUT R15, R24, R8, R15, 0x96, !PT ;  /* 0x00000008180f7212 */ /* 0x000fe200078e960f */
[----:B------:R-:W-:Y:S01]  /*12b0*/  IMAD.IADD R14, R14, 0x1, R5 ;  /* 0x000000010e0e7824 */ /* 0x000fe200078e0205 */
[----:B------:R-:W5:Y:S03]  /*12c0*/  LDL.64 R10, [R9+0x14] ;  /* 0x00001400090a7983 */ /* 0x000f660000100a00 */
[----:B------:R-:W-:Y:S01]  /*12d0*/  IMAD.IADD R15, R15, 0x1, R16 ;  /* 0x000000010f0f7824 */ /* 0x000fe200078e0210 */
[----:B------:R-:W5:Y:S04]  /*12e0*/  LDL R8, [R9+0x1c] ;  /* 0x00001c0009087983 */ /* 0x000f680000100800 */
[----:B------:R0:W-:Y:S04]  /*12f0*/  STL.128 [R9+0x2c], R12 ;  /* 0x00002c0c09007387 */ /* 0x0001e80000100c00 */
[----:B------:R-:W5:Y:S04]  /*1300*/  LDL R25, [R9+0x30] ;  /* 0x0000300009197983 */ /* 0x000f680000100800 */
[----:B------:R-:W5:Y:S01]  /*1310*/  LDL.64 R16, [R9+0x34] ;  /* 0x0000340009107983 */ /* 0x000f620000100a00 */
[----:B------:R-:W-:-:S02]  /*1320*/  SHF.L.W.U32.HI R4, R14, 0xf, R14 ;  /* 0x0000000f0e047819 */ /* 0x000fc40000010e0e */
[--C-:B------:R-:W-:Y:S02]  /*1330*/  SHF.L.W.U32.HI R5, R14, 0xd, R14.reuse ;  /* 0x0000000d0e057819 */ /* 0x100fe40000010e0e */
[----:B------:R-:W-:Y:S02]  /*1340*/  SHF.R.U32.HI R24, RZ, 0xa, R14 ;  /* 0x0000000aff187819 */ /* 0x000fe4000001160e */
[C---:B0-----:R-:W-:Y:S02]  /*1350*/  SHF.L.W.U32.HI R14, R15.reuse, 0xd, R15 ;  /* 0x0000000d0f0e7819 */ /* 0x041fe40000010e0f */
[----:B------:R-:W-:Y:S02]  /*1360*/  LOP3.LUT R4, R24, R4, R5, 0x96, !PT ;  /* 0x0000000418047212 */ /* 0x000fe400078e9605 */
[--C-:B------:R-:W-:Y:S02]  /*1370*/  SHF.L.W.U32.HI R5, R15, 0xf, R15.reuse ;  /* 0x0000000f0f057819 */ /* 0x100fe40000010e0f */
[----:B------:R-:W-:-:S04]  /*1380*/  SHF.R.U32.HI R15, RZ, 0xa, R15 ;  /* 0x0000000aff0f7819 */ /* 0x000fc8000001160f */
[----:B------:R-:W-:Y:S01]  /*1390*/  LOP3.LUT R15, R15, R5, R14, 0x96, !PT ;  /* 0x000000050f0f7212 */ /* 0x000fe200078e960e */
[----:B------:R-:W-:-:S04]  /*13a0*/  UIADD3 UR5, UPT, UPT, UR5, 0x10, URZ ;  /* 0x0000001005057890 */ /* 0x000fc8000fffe0ff */
[----:B------:R-:W-:Y:S01]  /*13b0*/  UISETP.NE.AND UP0, UPT, UR5, 0x30, UPT ;  /* 0x000000300500788c */ /* 0x000fe2000bf05270 */
[C-C-:B--2---:R-:W-:Y:S02]  /*13c0*/  SHF.L.W.U32.HI R5, R21.reuse, 0x19, R21.reuse ;  /* 0x0000001915057819 */ /* 0x144fe40000010e15 */
[--C-:B------:R-:W-:Y:S02]  /*13d0*/  SHF.L.W.U32.HI R14, R21, 0xe, R21.reuse ;  /* 0x0000000e150e7819 */ /* 0x100fe40000010e15 */
[----:B------:R-:W-:Y:S02]  /*13e0*/  SHF.R.U32.HI R13, RZ, 0x3, R21 ;  /* 0x00000003ff0d7819 */ /* 0x000fe40000011615 */
[----:B---3--:R-:W-:Y:S02]  /*13f0*/  IADD3 R23, PT, PT, R20, R4, R23 ;  /* 0x0000000414177210 */ /* 0x008fe40007ffe017 */
[----:B------:R-:W-:-:S05]  /*1400*/  LOP3.LUT R4, R13, R5, R14, 0x96, !PT ;  /* 0x000000050d047212 */ /* 0x000fca00078e960e */
[----:B------:R-:W-:Y:S01]  /*1410*/  IMAD.IADD R4, R4, 0x1, R23 ;  /* 0x0000000104047824 */ /* 0x000fe200078e0217 */
[----:B----4-:R-:W-:Y:S02]  /*1420*/  IADD3 R14, PT, PT, R21, R15, R6 ;  /* 0x0000000f150e7210 */ /* 0x010fe40007ffe006 */
[C-C-:B-----5:R-:W-:Y:S02]  /*1430*/  SHF.L.W.U32.HI R5, R18.reuse, 0x19, R18.reuse ;  /* 0x0000001912057819 */ /* 0x160fe40000010e12 */
[--C-:B------:R-:W-:Y:S02]  /*1440*/  SHF.L.W.U32.HI R6, R18, 0xe, R18.reuse ;  /* 0x0000000e12067819 */ /* 0x100fe40000010e12 */
[----:B------:R-:W-:-:S04]  /*1450*/  SHF.R.U32.HI R13, RZ, 0x3, R18 ;  /* 0x00000003ff0d7819 */ /* 0x000fc80000011612 */
[----:B------:R-:W-:Y:S02]  /*1460*/  LOP3.LUT R5, R13, R5, R6, 0x96, !PT ;  /* 0x000000050d057212 */ /* 0x000fe400078e9606 */
[C-C-:B------:R-:W-:Y:S02]  /*1470*/  SHF.L.W.U32.HI R15, R4.reuse, 0xf, R4.reuse ;  /* 0x0000000f040f7819 */ /* 0x140fe40000010e04 */
[----:B------:R-:W-:Y:S01]  /*1480*/  SHF.L.W.U32.HI R20, R4, 0xd, R4 ;  /* 0x0000000d04147819 */ /* 0x000fe20000010e04 */
[----:B------:R-:W-:Y:S01]  /*1490*/  IMAD.IADD R5, R5, 0x1, R14 ;  /* 0x0000000105057824 */ /* 0x000fe200078e020e */
[----:B------:R-:W-:Y:S02]  /*14a0*/  SHF.R.U32.HI R21, RZ, 0xa, R4 ;  /* 0x0000000aff157819 */ /* 0x000fe40000011604 */
[----:B------:R-:W-:Y:S02]  /*14b0*/  SHF.L.W.U32.HI R13, R19, 0x19, R19 ;  /* 0x00000019130d7819 */ /* 0x000fe40000010e13 */
[----:B------:R-:W-:-:S02]  /*14c0*/  LOP3.LUT R6, R21, R15, R20, 0x96, !PT ;  /* 0x0000000f15067212 */ /* 0x000fc400078e9614 */
[--C-:B------:R-:W-:Y:S02]  /*14d0*/  SHF.L.W.U32.HI R14, R19, 0xe, R19.reuse ;  /* 0x0000000e130e7819 */ /* 0x100fe40000010e13 */
[----:B------:R-:W-:Y:S02]  /*14e0*/  SHF.R.U32.HI R15, RZ, 0x3, R19 ;  /* 0x00000003ff0f7819 */ /* 0x000fe40000011613 */
[C-C-:B------:R-:W-:Y:S02]  /*14f0*/  SHF.L.W.U32.HI R20, R5.reuse, 0xf, R5.reuse ;  /* 0x0000000f05147819 */ /* 0x140fe40000010e05 */
[--C-:B------:R-:W-:Y:S02]  /*1500*/  SHF.L.W.U32.HI R21, R5, 0xd, R5.reuse ;  /* 0x0000000d05157819 */ /* 0x100fe40000010e05 */
[----:B------:R-:W-:Y:S02]  /*1510*/  SHF.R.U32.HI R23, RZ, 0xa, R5 ;  /* 0x0000000aff177819 */ /* 0x000fe40000011605 */
[----:B------:R-:W-:-:S02]  /*1520*/  LOP3.LUT R13, R15, R13, R14, 0x96, !PT ;  /* 0x0000000d0f0d7212 */ /* 0x000fc400078e960e */
[----:B------:R-:W-:Y:S02]  /*1530*/  LOP3.LUT R20, R23, R20, R21, 0x96, !PT ;  /* 0x0000001417147212 */ /* 0x000fe400078e9615 */
[----:B------:R-:W-:Y:S02]  /*1540*/  IADD3 R6, PT, PT, R18, R6, R7 ;  /* 0x0000000612067210 */ /* 0x000fe40007ffe007 */
[C-C-:B------:R-:W-:Y:S02]  /*1550*/  SHF.L.W.U32.HI R14, R22.reuse, 0x19, R22.reuse ;  /* 0x00000019160e7819 */ /* 0x140fe40000010e16 */
[--C-:B------:R-:W-:Y:S02]  /*1560*/  SHF.L.W.U32.HI R15, R22, 0xe, R22.reuse ;  /* 0x0000000e160f7819 */ /* 0x100fe40000010e16 */
[----:B------:R-:W-:Y:S01]  /*1570*/  SHF.R.U32.HI R21, RZ, 0x3, R22 ;  /* 0x00000003ff157819 */ /* 0x000fe20000011616 */
[----:B------:R-:W-:Y:S01]  /*1580*/  IMAD.IADD R6, R13, 0x1, R6 ;  /* 0x000000010d067824 */ /* 0x000fe200078e0206 */
[----:B------:R-:W-:-:S02]  /*1590*/  IADD3 R20, PT, PT, R19, R20, R12 ;  /* 0x0000001413147210 */ /* 0x000fc40007ffe00c */
[----:B------:R-:W-:Y:S02]  /*15a0*/  LOP3.LUT R7, R21, R14, R15, 0x96, !PT ;  /* 0x0000000e15077212 */ /* 0x000fe400078e960f */
[C-C-:B------:R-:W-:Y:S02]  /*15b0*/  SHF.L.W.U32.HI R12, R6.reuse, 0xf, R6.reuse ;  /* 0x0000000f060c7819 */ /* 0x140fe40000010e06 */
[----:B------:R-:W-:Y:S01]  /*15c0*/  SHF.L.W.U32.HI R13, R6, 0xd, R6 ;  /* 0x0000000d060d7819 */ /* 0x000fe20000010e06 */
[----:B------:R-:W-:Y:S01]  /*15d0*/  IMAD.IADD R7, R7, 0x1, R20 ;  /* 0x0000000107077824 */ /* 0x000fe200078e0214 */
[----:B------:R-:W-:-:S04]  /*15e0*/  SHF.R.U32.HI R14, RZ, 0xa, R6 ;  /* 0x0000000aff0e7819 */ /* 0x000fc80000011606 */
[----:B------:R-:W-:Y:S02]  /*15f0*/  LOP3.LUT R12, R14, R12, R13, 0x96, !PT ;  /* 0x0000000c0e0c7212 */ /* 0x000fe400078e960d */
[C-C-:B------:R-:W-:Y:S02]  /*1600*/  SHF.L.W.U32.HI R15, R7.reuse, 0xf, R7.reuse ;  /* 0x0000000f070f7819 */ /* 0x140fe40000010e07 */
[--C-:B------:R-:W-:Y:S02]  /*1610*/  SHF.L.W.U32.HI R18, R7, 0xd, R7.reuse ;  /* 0x0000000d07127819 */ /* 0x100fe40000010e07 */
[----:B------:R-:W-:Y:S02]  /*1620*/  SHF.R.U32.HI R19, RZ, 0xa, R7 ;  /* 0x0000000aff137819 */ /* 0x000fe40000011607 */
[----:B------:R-:W-:Y:S02]  /*1630*/  IADD3 R25, PT, PT, R22, R12, R25 ;  /* 0x0000000c16197210 */ /* 0x000fe40007ffe019 */
[----:B------:R-:W-:-:S02]  /*1640*/  LOP3.LUT R15, R19, R15, R18, 0x96, !PT ;  /* 0x0000000f130f7212 */ /* 0x000fc400078e9612 */
[C-C-:B------:R-:W-:Y:S02]  /*1650*/  SHF.L.W.U32.HI R12, R27.reuse, 0x19, R27.reuse ;  /* 0x000000191b0c7819 */ /* 0x140fe40000010e1b */
[--C-:B------:R-:W-:Y:S02]  /*1660*/  SHF.L.W.U32.HI R13, R27, 0xe, R27.reuse ;  /* 0x0000000e1b0d7819 */ /* 0x100fe40000010e1b */
[----:B------:R-:W-:Y:S02]  /*1670*/  SHF.R.U32.HI R14, RZ, 0x3, R27 ;  /* 0x00000003ff0e7819 */ /* 0x000fe4000001161b */
[C-C-:B------:R-:W-:Y:S02]  /*1680*/  SHF.L.W.U32.HI R18, R10.reuse, 0x19, R10.reuse ;  /* 0x000000190a127819 */ /* 0x140fe40000010e0a */
[--C-:B------:R-:W-:Y:S02]  /*1690*/  SHF.L.W.U32.HI R19, R10, 0xe, R10.reuse ;  /* 0x0000000e0a137819 */ /* 0x100fe40000010e0a */
[----:B------:R-:W-:-:S02]  /*16a0*/  SHF.R.U32.HI R20, RZ, 0x3, R10 ;  /* 0x00000003ff147819 */ /* 0x000fc4000001160a */
[----:B------:R-:W-:Y:S02]  /*16b0*/  LOP3.LUT R12, R14, R12, R13, 0x96, !PT ;  /* 0x0000000c0e0c7212 */ /* 0x000fe400078e960d */
[----:B------:R-:W-:Y:S02]  /*16c0*/  IADD3 R16, PT, PT, R27, R15, R16 ;  /* 0x0000000f1b107210 */ /* 0x000fe40007ffe010 */
[----:B------:R-:W-:Y:S01]  /*16d0*/  LOP3.LUT R13, R20, R18, R19, 0x96, !PT ;  /* 0x00000012140d7212 */ /* 0x000fe200078e9613 */
[----:B------:R-:W-:-:S04]  /*16e0*/  IMAD.IADD R12, R12, 0x1, R25 ;  /* 0x000000010c0c7824 */ /* 0x000fc800078e0219 */
[----:B------:R-:W-:Y:S01]  /*16f0*/  IMAD.IADD R13, R13, 0x1, R16 ;  /* 0x000000010d0d7824 */ /* 0x000fe200078e0210 */
[C-C-:B------:R-:W-:Y:S02]  /*1700*/  SHF.L.W.U32.HI R14, R12.reuse, 0xf, R12.reuse ;  /* 0x0000000f0c0e7819 */ /* 0x140fe40000010e0c */
[--C-:B------:R-:W-:Y:S02]  /*1710*/  SHF.L.W.U32.HI R15, R12, 0xd, R12.reuse ;  /* 0x0000000d0c0f7819 */ /* 0x100fe40000010e0c */
[----:B------:R-:W-:Y:S02]  /*1720*/  SHF.R.U32.HI R16, RZ, 0xa, R12 ;  /* 0x0000000aff107819 */ /* 0x000fe4000001160c */
[C-C-:B------:R-:W-:Y:S02]  /*1730*/  SHF.L.W.U32.HI R18, R13.reuse, 0xf, R13.reuse ;  /* 0x0000000f0d127819 */ /* 0x140fe40000010e0d */
[--C-:B------:R-:W-:Y:S02]  /*1740*/  SHF.L.W.U32.HI R19, R13, 0xd, R13.reuse ;  /* 0x0000000d0d137819 */ /* 0x100fe40000010e0d */
[----:B------:R-:W-:-:S02]  /*1750*/  SHF.R.U32.HI R20, RZ, 0xa, R13 ;  /* 0x0000000aff147819 */ /* 0x000fc4000001160d */
[----:B------:R-:W-:Y:S02]  /*1760*/  LOP3.LUT R14, R16, R14, R15, 0x96, !PT ;  /* 0x0000000e100e7212 */ /* 0x000fe400078e960f */
[----:B------:R-:W-:Y:S02]  /*1770*/  LOP3.LUT R19, R20, R18, R19, 0x96, !PT ;  /* 0x0000001214137212 */ /* 0x000fe400078e9613 */
[C-C-:B------:R-:W-:Y:S02]  /*1780*/  SHF.L.W.U32.HI R15, R11.reuse, 0x19, R11.reuse ;  /* 0x000000190b0f7819 */ /* 0x140fe40000010e0b */
[--C-:B------:R-:W-:Y:S02]  /*1790*/  SHF.L.W.U32.HI R16, R11, 0xe, R11.reuse ;  /* 0x0000000e0b107819 */ /* 0x100fe40000010e0b */
[----:B------:R-:W-:Y:S02]  /*17a0*/  SHF.R.U32.HI R18, RZ, 0x3, R11 ;  /* 0x00000003ff127819 */ /* 0x000fe4000001160b */
[----:B------:R-:W-:-:S02]  /*17b0*/  SHF.L.W.U32.HI R20, R8, 0x19, R8 ;  /* 0x0000001908147819 */ /* 0x000fc40000010e08 */
[--C-:B------:R-:W-:Y:S02]  /*17c0*/  SHF.L.W.U32.HI R21, R8, 0xe, R8.reuse ;  /* 0x0000000e08157819 */ /* 0x100fe40000010e08 */
[----:B------:R-:W-:Y:S02]  /*17d0*/  SHF.R.U32.HI R22, RZ, 0x3, R8 ;  /* 0x00000003ff167819 */ /* 0x000fe40000011608 */
[----:B------:R-:W-:Y:S02]  /*17e0*/  LOP3.LUT R15, R18, R15, R16, 0x96, !PT ;  /* 0x0000000f120f7212 */ /* 0x000fe400078e9610 */
[----:B------:R-:W-:Y:S02]  /*17f0*/  IADD3 R14, PT, PT, R10, R14, R17 ;  /* 0x0000000e0a0e7210 */ /* 0x000fe40007ffe011 */
[----:B------:R-:W-:Y:S02]  /*1800*/  IADD3 R19, PT, PT, R11, R19, R4 ;  /* 0x000000130b137210 */ /* 0x000fe40007ffe004 */
[----:B------:R-:W-:Y:S01]  /*1810*/  LOP3.LUT R20, R22, R20, R21, 0x96, !PT ;  /* 0x0000001416147212 */ /* 0x000fe200078e9615 */
[----:B------:R-:W-:-:S04]  /*1820*/  IMAD.IADD R14, R15, 0x1, R14 ;  /* 0x000000010f0e7824 */ /* 0x000fc800078e020e */
[----:B------:R-:W-:Y:S01]  /*1830*/  IMAD.IADD R15, R20, 0x1, R19 ;  /* 0x00000001140f7824 */ /* 0x000fe200078e0213 */
[----:B------:R-:W-:Y:S04]  /*1840*/  STL.128 [R9+0x3c], R4 ;  /* 0x00003c0409007387 */ /* 0x000fe80000100c00 */
[----:B------:R0:W-:Y:S02]  /*1850*/  STL.128 [R9+0x4c], R12 ;  /* 0x00004c0c09007387 */ /* 0x0001e40000100c00 */
[----:B0-----:R-:W-:Y:S01]  /*1860*/  VIADD R9, R9, 0x40 ;  /* 0x0000004009097836 */ /* 0x001fe20000000000 */
[----:B------:R-:W-:Y:S06]  /*1870*/  BRA.U UP0, `(.L_x_1) ;  /* 0xfffffff500107547 */ /* 0x000fec000b83ffff */
[----:B------:R-:W2:Y:S04]  /*1880*/  LDL.128 R8, [R1+0x170] ;  /* 0x0001700001087983 */ /* 0x000ea80000100c00 */
[----:B------:R-:W3:Y:S01]  /*1890*/  LDL.128 R4, [R1+0x180] ;  /* 0x0001800001047983 */ /* 0x000ee20000100c00 */
[----:B------:R-:W-:Y:S02]  /*18a0*/  IMAD.MOV.U32 R24, RZ, RZ, RZ ;  /* 0x000000ffff187224 */ /* 0x000fe400078e00ff */
[----:B--2---:R-:W-:Y:S02]  /*18b0*/  IMAD.MOV.U32 R25, RZ, RZ, R8 ;  /* 0x000000ffff197224 */ /* 0x004fe400078e0008 */
[----:B------:R-:W-:Y:S02]  /*18c0*/  IMAD.MOV.U32 R22, RZ, RZ, R9 ;  /* 0x000000ffff167224 */ /* 0x000fe400078e0009 */
[----:B------:R-:W-:-:S02]  /*18d0*/  IMAD.MOV.U32 R23, RZ, RZ, R10 ;  /* 0x000000ffff177224 */ /* 0x000fc400078e000a */
[----:B------:R-:W-:Y:S02]  /*18e0*/  IMAD.MOV.U32 R18, RZ, RZ, R11 ;  /* 0x000000ffff127224 */ /* 0x000fe400078e000b */
[----:B---3--:R-:W-:Y:S02]  /*18f0*/  IMAD.MOV.U32 R19, RZ, RZ, R4 ;  /* 0x000000ffff137224 */ /* 0x008fe400078e0004 */
[----:B------:R-:W-:Y:S02]  /*1900*/  IMAD.MOV.U32 R16, RZ, RZ, R5 ;  /* 0x000000ffff107224 */ /* 0x000fe400078e0005 */
[----:B------:R-:W-:Y:S02]  /*1910*/  IMAD.MOV.U32 R17, RZ, RZ, R6 ;  /* 0x000000ffff117224 */ /* 0x000fe400078e0006 */
[----:B------:R-:W-:-:S07]  /*1920*/  IMAD.MOV.U32 R12, RZ, RZ, R7 ;  /* 0x000000ffff0c7224 */ /* 0x000fce00078e0007 */
.L_x_2:
[----:B------:R-:W0:Y:S01]  /*1930*/  LDC.64 R20, c[0x4][0x40] ;  /* 0x01001000ff147b82 */ /* 0x000e220000000a00 */
[C-C-:B------:R-:W-:Y:S02]  /*1940*/  SHF.L.W.U32.HI R13, R19.reuse, 0x1a, R19.reuse ;  /* 0x0000001a130d7819 */ /* 0x140fe40000010e13 */
[C-C-:B------:R-:W-:Y:S02]  /*1950*/  SHF.L.W.U32.HI R14, R19.reuse, 0x15, R19.reuse ;  /* 0x00000015130e7819 */ /* 0x140fe40000010e13 */
[----:B------:R-:W-:Y:S02]  /*1960*/  SHF.L.W.U32.HI R15, R19, 0x7, R19 ;  /* 0x00000007130f7819 */ /* 0x000fe40000010e13 */
[----:B------:R-:W-:Y:S02]  /*1970*/  LOP3.LUT R27, R17, R19, R16, 0xb8, !PT ;  /* 0x00000013111b7212 */ /* 0x000fe400078eb810 */
[----:B------:R-:W-:Y:S02]  /*1980*/  LOP3.LUT R13, R15, R13, R14, 0x96, !PT ;  /* 0x0000000d0f0d7212 */ /* 0x000fe400078e960e */
[----:B------:R-:W-:-:S02]  /*1990*/  SHF.L.W.U32.HI R15, R25, 0x13, R25 ;  /* 0x00000013190f7819 */ /* 0x000fc40000010e19 */
[----:B------:R-:W-:Y:S01]  /*19a0*/  IADD3 R27, PT, PT, R13, R27, R12 ;  /* 0x0000001b0d1b7210 */ /* 0x000fe20007ffe00c */
[----:B------:R-:W-:Y:S01]  /*19b0*/  IMAD R13, R24, 0x4, R3 ;  /* 0x00000004180d7824 */ /* 0x000fe200078e0203 */
[C-C-:B------:R-:W-:Y:S02]  /*19c0*/  SHF.L.W.U32.HI R12, R25.reuse, 0xa, R25.reuse ;  /* 0x0000000a190c7819 */ /* 0x140fe40000010e19 */
[----:B------:R-:W-:-:S04]  /*19d0*/  SHF.L.W.U32.HI R26, R25, 0x1e, R25 ;  /* 0x0000001e191a7819 */ /* 0x000fc80000010e19 */
[----:B------:R-:W-:Y:S02]  /*19e0*/  LOP3.LUT R26, R12, R26, R15, 0x96, !PT ;  /* 0x0000001a0c1a7212 */ /* 0x000fe400078e960f */
[----:B------:R-:W2:Y:S01]  /*19f0*/  LDL.128 R12, [R13] ;  /* 0x000000000d0c7983 */ /* 0x000ea20000100c00 */
[----:B0-----:R-:W-:-:S05]  /*1a00*/  IMAD.WIDE.U32 R20, R24, 0x4, R20 ;  /* 0x0000000418147825 */ /* 0x001fca00078e0014 */
[----:B------:R-:W2:Y:S02]  /*1a10*/  LDG.E R28, desc[UR8][R20.64] ;  /* 0x00000008141c7981 */ /* 0x000ea4000c1e1900 */
[----:B--2---:R-:W-:-:S05]  /*1a20*/  IADD3 R27, PT, PT, R12, R27, R28 ;  /* 0x0000001b0c1b7210 */ /* 0x004fca0007ffe01c */
[----:B------:R-:W-:Y:S01]  /*1a30*/  IMAD.IADD R12, R27, 0x1, R18 ;  /* 0x000000011b0c7824 */ /* 0x000fe200078e0212 */
[----:B------:R-:W-:-:S04]  /*1a40*/  LOP3.LUT R18, R22, R23, R25, 0xe8, !PT ;  /* 0x0000001716127212 */ /* 0x000fc800078ee819 */
[----:B------:R-:W-:Y:S02]  /*1a50*/  IADD3 R18, PT, PT, R27, R26, R18 ;  /* 0x0000001a1b127210 */ /* 0x000fe40007ffe012 */
[C-C-:B------:R-:W-:Y:S02]  /*1a60*/  SHF.L.W.U32.HI R26, R12.reuse, 0x1a, R12.reuse ;  /* 0x0000001a0c1a7819 */ /* 0x140fe40000010e0c */
[C-C-:B------:R-:W-:Y:S02]  /*1a70*/  SHF.L.W.U32.HI R27, R12.reuse, 0x15, R12.reuse ;  /* 0x000000150c1b7819 */ /* 0x140fe40000010e0c */
[----:B------:R-:W-:-:S04]  /*1a80*/  SHF.L.W.U32.HI R28, R12, 0x7, R12 ;  /* 0x000000070c1c7819 */ /* 0x000fc80000010e0c */
[----:B------:R-:W-:Y:S02]  /*1a90*/  LOP3.LUT R26, R28, R26, R27, 0x96, !PT ;  /* 0x0000001a1c1a7212 */ /* 0x000fe400078e961b */
[----:B------:R-:W-:-:S04]  /*1aa0*/  LOP3.LUT R27, R16, R12, R19, 0xb8, !PT ;  /* 0x0000000c101b7212 */ /* 0x000fc800078eb813 */
[----:B------:R-:W-:Y:S02]  /*1ab0*/  IADD3 R27, PT, PT, R26, R27, R17 ;  /* 0x0000001b1a1b7210 */ /* 0x000fe40007ffe011 */
[----:B------:R-:W2:Y:S02]  /*1ac0*/  LDG.E R26, desc[UR8][R20.64+0x4] ;  /* 0x00000408141a7981 */ /* 0x000ea4000c1e1900 */
[----:B--2---:R-:W-:Y:S02]  /*1ad0*/  IADD3 R26, PT, PT, R13, R27, R26 ;  /* 0x0000001b0d1a7210 */ /* 0x004fe40007ffe01a */
[----:B------:R-:W2:Y:S03]  /*1ae0*/  LDG.E R27, desc[UR8][R20.64+0x8] ;  /* 0x00000808141b7981 */ /* 0x000ea6000c1e1900 */
[----:B------:R-:W-:-:S05]  /*1af0*/  IMAD.IADD R17, R26, 0x1, R23 ;  /* 0x000000011a117824 */ /* 0x000fca00078e0217 */
[C-C-:B------:R-:W-:Y:S02]  /*1b00*/  SHF.L.W.U32.HI R28, R17.reuse, 0x15, R17.reuse ;  /* 0x00000015111c7819 */ /* 0x140fe40000010e11 */
[C-C-:B------:R-:W-:Y:S02]  /*1b10*/  SHF.L.W.U32.HI R13, R17.reuse, 0x1a, R17.reuse ;  /* 0x0000001a110d7819 */ /* 0x140fe40000010e11 */
[----:B------:R-:W-:-:S04]  /*1b20*/  SHF.L.W.U32.HI R23, R17, 0x7, R17 ;  /* 0x0000000711177819 */ /* 0x000fc80000010e11 */
[----:B------:R-:W-:Y:S02]  /*1b30*/  LOP3.LUT R13, R23, R13, R28, 0x96, !PT ;  /* 0x0000000d170d7212 */ /* 0x000fe400078e961c */
[----:B------:R0:W3:Y:S01]  /*1b40*/  LDG.E R28, desc[UR8][R20.64+0xc] ;  /* 0x00000c08141c7981 */ /* 0x0000e2000c1e1900 */
[----:B------:R-:W-:-:S04]  /*1b50*/  LOP3.LUT R23, R19, R17, R12, 0xb8, !PT ;  /* 0x0000001113177212 */ /* 0x000fc800078eb80c */
[----:B------:R-:W-:Y:S02]  /*1b60*/  IADD3 R13, PT, PT, R13, R23, R16 ;  /* 0x000000170d0d7210 */ /* 0x000fe40007ffe010 */
[----:B0-----:R-:W-:Y:S01]  /*1b70*/  SHF.L.W.U32.HI R20, R18, 0xa, R18 ;  /* 0x0000000a12147819 */ /* 0x001fe20000010e12 */
[----:B------:R-:W-:-:S05]  /*1b80*/  VIADD R24, R24, 0x4 ;  /* 0x0000000418187836 */ /* 0x000fca0000000000 */
[----:B------:R-:W-:Y:S02]  /*1b90*/  ISETP.NE.AND P0, PT, R24, 0x40, PT ;  /* 0x000000401800780c */ /* 0x000fe40003f05270 */
[----:B--2---:R-:W-:-:S05]  /*1ba0*/  IADD3 R13, PT, PT, R14, R13, R27 ;  /* 0x0000000d0e0d7210 */ /* 0x004fca0007ffe01b */
[----:B------:R-:W-:-:S05]  /*1bb0*/  IMAD.IADD R16, R13, 0x1, R22 ;  /* 0x000000010d107824 */ /* 0x000fca00078e0216 */
[C-C-:B------:R-:W-:Y:S02]  /*1bc0*/  SHF.L.W.U32.HI R14, R16.reuse, 0x1a, R16.reuse ;  /* 0x0000001a100e7819 */ /* 0x140fe40000010e10 */
[C-C-:B------:R-:W-:Y:S02]  /*1bd0*/  SHF.L.W.U32.HI R23, R16.reuse, 0x15, R16.reuse ;  /* 0x0000001510177819 */ /* 0x140fe40000010e10 */
[----:B------:R-:W-:-:S04]  /*1be0*/  SHF.L.W.U32.HI R27, R16, 0x7, R16 ;  /* 0x00000007101b7819 */ /* 0x000fc80000010e10 */
[----:B------:R-:W-:Y:S02]  /*1bf0*/  LOP3.LUT R14, R27, R14, R23, 0x96, !PT ;  /* 0x0000000e1b0e7212 */ /* 0x000fe400078e9617 */
[----:B------:R-:W-:-:S04]  /*1c00*/  LOP3.LUT R23, R12, R16, R17, 0xb8, !PT ;  /* 0x000000100c177212 */ /* 0x000fc800078eb811 */
[----:B------:R-:W-:Y:S02]  /*1c10*/  IADD3 R14, PT, PT, R14, R23, R19 ;  /* 0x000000170e0e7210 */ /* 0x000fe40007ffe013 */
[C-C-:B------:R-:W-:Y:S02]  /*1c20*/  SHF.L.W.U32.HI R19, R18.reuse, 0x1e, R18.reuse ;  /* 0x0000001e12137819 */ /* 0x140fe40000010e12 */
[----:B------:R-:W-:-:S04]  /*1c30*/  SHF.L.W.U32.HI R23, R18, 0x13, R18 ;  /* 0x0000001312177819 */ /* 0x000fc80000010e12 */
[----:B------:R-:W-:Y:S02]  /*1c40*/  LOP3.LUT R23, R20, R19, R23, 0x96, !PT ;  /* 0x0000001314177212 */ /* 0x000fe400078e9617 */
[----:B------:R-:W-:-:S04]  /*1c50*/  LOP3.LUT R19, R25, R22, R18, 0xe8, !PT ;  /* 0x0000001619137212 */ /* 0x000fc800078ee812 */
[----:B------:R-:W-:-:S04]  /*1c60*/  IADD3 R23, PT, PT, R26, R23, R19 ;  /* 0x000000171a177210 */ /* 0x000fc80007ffe013 */
[C-C-:B------:R-:W-:Y:S02]  /*1c70*/  SHF.L.W.U32.HI R19, R23.reuse, 0x1e, R23.reuse ;  /* 0x0000001e17137819 */ /* 0x140fe40000010e17 */
[C-C-:B------:R-:W-:Y:S02]  /*1c80*/  SHF.L.W.U32.HI R20, R23.reuse, 0x13, R23.reuse ;  /* 0x0000001317147819 */ /* 0x140fe40000010e17 */
[--C-:B------:R-:W-:Y:S02]  /*1c90*/  SHF.L.W.U32.HI R21, R23, 0xa, R23.reuse ;  /* 0x0000000a17157819 */ /* 0x100fe40000010e17 */
[----:B------:R-:W-:Y:S02]  /*1ca0*/  LOP3.LUT R22, R18, R25, R23, 0xe8, !PT ;  /* 0x0000001912167212 */ /* 0x000fe400078ee817 */
[----:B------:R-:W-:-:S04]  /*1cb0*/  LOP3.LUT R20, R21, R19, R20, 0x96, !PT ;  /* 0x0000001315147212 */ /* 0x000fc800078e9614 */
[----:B------:R-:W-:Y:S02]  /*1cc0*/  IADD3 R22, PT, PT, R13, R20, R22 ;  /* 0x000000140d167210 */ /* 0x000fe40007ffe016 */
[----:B---3--:R-:W-:Y:S02]  /*1cd0*/  IADD3 R14, PT, PT, R15, R14, R28 ;  /* 0x0000000e0f0e7210 */ /* 0x008fe40007ffe01c */
[C-C-:B------:R-:W-:Y:S02]  /*1ce0*/  SHF.L.W.U32.HI R13, R22.reuse, 0x1e, R22.reuse ;  /* 0x0000001e160d7819 */ /* 0x140fe40000010e16 */
[C-C-:B------:R-:W-:Y:S02]  /*1cf0*/  SHF.L.W.U32.HI R20, R22.reuse, 0x13, R22.reuse ;  /* 0x0000001316147819 */ /* 0x140fe40000010e16 */
[--C-:B------:R-:W-:Y:S02]  /*1d00*/  SHF.L.W.U32.HI R19, R22, 0xa, R22.reuse ;  /* 0x0000000a16137819 */ /* 0x100fe40000010e16 */
[----:B------:R-:W-:-:S02]  /*1d10*/  LOP3.LUT R15, R23, R18, R22, 0xe8, !PT ;  /* 0x00000012170f7212 */ /* 0x000fc400078ee816 */
[----:B------:R-:W-:Y:S01]  /*1d20*/  LOP3.LUT R13, R19, R13, R20, 0x96, !PT ;  /* 0x0000000d130d7212 */ /* 0x000fe200078e9614 */
[----:B------:R-:W-:-:S03]  /*1d30*/  IMAD.IADD R19, R14, 0x1, R25 ;  /* 0x000000010e137824 */ /* 0x000fc600078e0219 */
[----:B------:R-:W-:Y:S01]  /*1d40*/  IADD3 R25, PT, PT, R14, R13, R15 ;  /* 0x0000000d0e197210 */ /* 0x000fe20007ffe00f */
[----:B------:R-:W-:Y:S06]  /*1d50*/  @P0 BRA `(.L_x_2) ;  /* 0xfffffff800f40947 */ /* 0x000fec000383ffff */
[----:B------:R-:W2:Y:S01]  /*1d60*/  LDL.64 R14, [R1+0x168] ;  /* 0x00016800010e7983 */ /* 0x000ea20000100a00 */
[----:B------:R-:W-:Y:S02]  /*1d70*/  IMAD.IADD R8, R8, 0x1, R25 ;  /* 0x0000000108087824 */ /* 0x000fe400078e0219 */
[----:B------:R-:W-:Y:S01]  /*1d80*/  IMAD.IADD R9, R9, 0x1, R22 ;  /* 0x0000000109097824 */ /* 0x000fe200078e0216 */
[----:B------:R1:W-:Y:S01]  /*1d90*/  STL [R1+0x160], RZ ;  /* 0x000160ff01007387 */ /* 0x0003e20000100800 */
[----:B------:R-:W-:Y:S02]  /*1da0*/  IMAD.IADD R10, R23, 0x1, R10 ;  /* 0x00000001170a7824 */ /* 0x000fe400078e020a */
[----:B------:R-:W-:Y:S02]  /*1db0*/  IMAD.IADD R11, R18, 0x1, R11 ;  /* 0x00000001120b7824 */ /* 0x000fe400078e020b */
[----:B------:R-:W-:Y:S02]  /*1dc0*/  IMAD.IADD R4, R4, 0x1, R19 ;  /* 0x0000000104047824 */ /* 0x000fe400078e0213 */
[----:B------:R-:W-:Y:S01]  /*1dd0*/  IMAD.IADD R5, R5, 0x1, R16 ;  /* 0x0000000105057824 */ /* 0x000fe200078e0210 */
[----:B------:R1:W-:Y:S01]  /*1de0*/  STL.128 [R1+0x170], R8 ;  /* 0x0001700801007387 */ /* 0x0003e20000100c00 */
[----:B------:R-:W-:-:S02]  /*1df0*/  IMAD.IADD R6, R17, 0x1, R6 ;  /* 0x0000000111067824 */ /* 0x000fc400078e0206 */
[----:B------:R-:W-:Y:S02]  /*1e00*/  IMAD.IADD R7, R12, 0x1, R7 ;  /* 0x000000010c077824 */ /* 0x000fe400078e0207 */
[----:B------:R-:W-:-:S03]  /*1e10*/  IMAD.MOV.U32 R12, RZ, RZ, RZ ;  /* 0x000000ffff0c7224 */ /* 0x000fc600078e00ff */
[----:B------:R1:W-:Y:S01]  /*1e20*/  STL.128 [R1+0x180], R4 ;  /* 0x0001800401007387 */ /* 0x0003e20000100c00 */
[----:B--2---:R-:W-:-:S05]  /*1e30*/  IADD3 R14, P0, PT, R14, 0x200, RZ ;  /* 0x000002000e0e7810 */ /* 0x004fca0007f1e0ff */
[----:B------:R-:W-:-:S05]  /*1e40*/  IMAD.X R15, RZ, RZ, R15, P0 ;  /* 0x000000ffff0f7224 */ /* 0x000fca00000e060f */
[----:B------:R1:W-:Y:S03]  /*1e50*/  STL.64 [R1+0x168], R14 ;  /* 0x0001680e01007387 */ /* 0x0003e60000100a00 */
.L_x_0:
[----:B------:R-:W-:Y:S05]  /*1e60*/  BRA.U UP1, `(.L_x_3) ;  /* 0xffffffe101ec7547 */ /* 0x000fea000b83ffff */
[----:B------:R-:W-:-:S13]  /*1e70*/  ISETP.GT.U32.AND P0, PT, R12, 0x37, PT ;  /* 0x000000370c00780c */ /* 0x000fda0003f04070 */
[----:B------:R-:W-:Y:S05]  /*1e80*/  @P0 BRA `(.L_x_4) ;  /* 0x00000004001c0947 */ /* 0x000fea0003800000 */
[----:B-1----:R-:W-:Y:S01]  /*1e90*/  IMAD.MOV.U32 R4, RZ, RZ, 0x80 ;  /* 0x00000080ff047424 */ /* 0x002fe200078e00ff */
[----:B------:R-:W-:Y:S01]  /*1ea0*/  ISETP.NE.AND P0, PT, R12, 0x37, PT ;  /* 0x000000370c00780c */ /* 0x000fe20003f05270 */
[----:B------:R-:W-:-:S05]  /*1eb0*/  IMAD.IADD R0, R1, 0x1, R12 ;  /* 0x0000000101007824 */ /* 0x000fca00078e020c */
[----:B------:R1:W-:Y:S07]  /*1ec0*/  STL.U8 [R0+0x120], R4 ;  /* 0x0001200400007387 */ /* 0x0003ee0000100000 */
[----:B------:R-:W-:Y:S05]  /*1ed0*/  @!P0 BRA `(.L_x_5) ;  /* 0x0000002400688947 */ /* 0x000fea0003800000 */
[C---:B------:R-:W-:Y:S02]  /*1ee0*/  ISETP.GT.U32.AND P1, PT, R12.reuse, 0x27, PT ;  /* 0x000000270c00780c */ /* 0x040fe40003f24070 */
[----:B------:R-:W-:-:S04]  /*1ef0*/  IADD3 R5, PT, PT, -R12, 0x37, RZ ;  /* 0x000000370c057810 */ /* 0x000fc80007ffe1ff */
[----:B------:R-:W-:-:S04]  /*1f00*/  LOP3.LUT R6, R5, 0xf, RZ, 0xc0, !PT ;  /* 0x0000000f05067812 */ /* 0x000fc800078ec0ff */
[----:B------:R-:W-:-:S03]  /*1f10*/  ISETP.NE.AND P0, PT, R6, RZ, PT ;  /* 0x000000ff0600720c */ /* 0x000fc60003f05270 */
[----:B------:R-:W-:Y:S10]  /*1f20*/  @P1 BRA `(.L_x_6) ;  /* 0x00000000006c1947 */ /* 0x000ff40003800000 */
[----:B-1----:R-:W-:Y:S02]  /*1f30*/  LOP3.LUT R0, R5, 0xffff, RZ, 0xc0, !PT ;  /* 0x0000ffff05007812 */ /* 0x002fe400078ec0ff */
[----:B------:R-:W-:Y:S02]  /*1f40*/  IADD3 R4, PT, PT, R12, 0x128, R1 ;  /* 0x000001280c047810 */ /* 0x000fe40007ffe001 */
[----:B------:R-:W-:-:S05]  /*1f50*/  SHF.R.U32.HI R0, RZ, 0x4, R0 ;  /* 0x00000004ff007819 */ /* 0x000fca0000011600 */
[----:B------:R-:W-:-:S05]  /*1f60*/  IMAD.SHL.U32 R0, R0, 0x10, RZ ;  /* 0x0000001000007824 */ /* 0x000fca00078e00ff */
[----:B------:R-:W-:-:S05]  /*1f70*/  LOP3.LUT R0, R0, 0x30, RZ, 0xe2, !PT ;  /* 0x0000003000007812 */ /* 0x000fca00078ee2ff */
[----:B------:R-:W-:-:S07]  /*1f80*/  IMAD.MOV R0, RZ, RZ, -R0 ;  /* 0x000000ffff007224 */ /* 0x000fce00078e0a00 */
.L_x_7:
[----:B------:R-:W-:Y:S01]  /*1f90*/  VIADD R0, R0, 0x10 ;  /* 0x0000001000007836 */ /* 0x000fe20000000000 */
[----:B------:R-:W-:Y:S01]  /*1fa0*/  STL.U8 [R4+-0x7], RZ ;  /* 0xfffff9ff04007387 */ /* 0x000fe20000100000 */
[----:B------:R-:W-:-:S03]  /*1fb0*/  VIADD R12, R12, 0x10 ;  /* 0x000000100c0c7836 */ /* 0x000fc60000000000 */
[----:B------:R-:W-:Y:S01]  /*1fc0*/  ISETP.NE.AND P1, PT, R0, RZ, PT ;  /* 0x000000ff0000720c */ /* 0x000fe20003f25270 */
[----:B------:R-:W-:Y:S04]  /*1fd0*/  STL.U8 [R4+-0x6], RZ ;  /* 0xfffffaff04007387 */ /* 0x000fe80000100000 */
[----:B------:R-:W-:Y:S04]  /*1fe0*/  STL.U8 [R4+-0x5], RZ ;  /* 0xfffffbff04007387 */ /* 0x000fe80000100000 */
[----:B------:R-:W-:Y:S04]  /*1ff0*/  STL.U8 [R4+-0x4], RZ ;  /* 0xfffffcff04007387 */ /* 0x000fe80000100000 */
[----:B------:R-:W-:Y:S04]  /*2000*/  STL.U8 [R4+-0x3], RZ ;  /* 0xfffffdff04007387 */ /* 0x000fe80000100000 */
[----:B------:R-:W-:Y:S04]  /*2010*/  STL.U8 [R4+-0x2], RZ ;  /* 0xfffffeff04007387 */ /* 0x000fe80000100000 */
[----:B------:R-:W-:Y:S04]  /*2020*/  STL.U8 [R4+-0x1], RZ ;  /* 0xffffffff04007387 */ /* 0x000fe80000100000 */
[----:B------:R-:W-:Y:S04]  /*2030*/  STL.U8 [R4], RZ ;  /* 0x000000ff04007387 */ /* 0x000fe80000100000 */
[----:B------:R-:W-:Y:S04]  /*2040*/  STL.U8 [R4+0x1], RZ ;  /* 0x000001ff04007387 */ /* 0x000fe80000100000 */
[----:B------:R-:W-:Y:S04]  /*2050*/  STL.U8 [R4+0x2], RZ ;  /* 0x000002ff04007387 */ /* 0x000fe80000100000 */
[----:B------:R-:W-:Y:S04]  /*2060*/  STL.U8 [R4+0x3], RZ ;  /* 0x000003ff04007387 */ /* 0x000fe80000100000 */
[----:B------:R-:W-:Y:S04]  /*2070*/  STL.U8 [R4+0x4], RZ ;  /* 0x000004ff04007387 */ /* 0x000fe80000100000 */
[----:B------:R-:W-:Y:S04]  /*2080*/  STL.U8 [R4+0x5], RZ ;  /* 0x000005ff04007387 */ /* 0x000fe80000100000 */
[----:B------:R-:W-:Y:S04]  /*2090*/  STL.U8 [R4+0x6], RZ ;  /* 0x000006ff04007387 */ /* 0x000fe80000100000 */
[----:B------:R-:W-:Y:S04]  /*20a0*/  STL.U8 [R4+0x7], RZ ;  /* 0x000007ff04007387 */ /* 0x000fe80000100000 */
[----:B------:R1:W-:Y:S02]  /*20b0*/  STL.U8 [R4+0x8], RZ ;  /* 0x000008ff04007387 */ /* 0x0003e40000100000 */
[----:B-1----:R-:W-:Y:S01]  /*20c0*/  VIADD R4, R4, 0x10 ;  /* 0x0000001004047836 */ /* 0x002fe20000000000 */
[----:B------:R-:W-:Y:S06]  /*20d0*/  @P1 BRA `(.L_x_7) ;  /* 0xfffffffc00ac1947 */ /* 0x000fec000383ffff */
.L_x_6:
[----:B------:R-:W-:Y:S05]  /*20e0*/  @!P0 BRA `(.L_x_5) ;  /* 0x0000002000e48947 */ /* 0x000fea0003800000 */
[----:B------:R-:W-:Y:S02]  /*20f0*/  ISETP.GE.U32.AND P0, PT, R6, 0x8, PT ;  /* 0x000000080600780c */ /* 0x000fe40003f06070 */
[----:B-1----:R-:W-:-:S04]  /*2100*/  LOP3.LUT R4, R5, 0x7, RZ, 0xc0, !PT ;  /* 0x0000000705047812 */ /* 0x002fc800078ec0ff */
[----:B------:R-:W-:-:S07]  /*2110*/  ISETP.NE.AND P1, PT, R4, RZ, PT ;  /* 0x000000ff0400720c */ /* 0x000fce0003f25270 */
[----:B------:R-:W-:Y:S06]  /*2120*/  @!P0 BRA `(.L_x_8) ;  /* 0x0000000000288947 */ /* 0x000fec0003800000 */
[----:B------:R-:W-:Y:S02]  /*2130*/  IMAD.IADD R0, R1, 0x1, R12 ;  /* 0x0000000101007824 */ /* 0x000fe400078e020c */
[----:B------:R-:W-:-:S03]  /*2140*/  VIADD R12, R12, 0x8 ;  /* 0x000000080c0c7836 */ /* 0x000fc60000000000 */
[----:B------:R1:W-:Y:S04]  /*2150*/  STL.U8 [R0+0x121], RZ ;  /* 0x000121ff00007387 */ /* 0x0003e80000100000 */
[----:B------:R1:W-:Y:S04]  /*2160*/  STL.U8 [R0+0x122], RZ ;  /* 0x000122ff00007387 */ /* 0x0003e80000100000 */
[----:B------:R1:W-:Y:S04]  /*2170*/  STL.U8 [R0+0x123], RZ ;  /* 0x000123ff00007387 */ /* 0x0003e80000100000 */
[----:B------:R1:W-:Y:S04]  /*2180*/  STL.U8 [R0+0x124], RZ ;  /* 0x000124ff00007387 */ /* 0x0003e80000100000 */
[----:B------:R1:W-:Y:S04]  /*2190*/  STL.U8 [R0+0x125], RZ ;  /* 0x000125ff00007387 */ /* 0x0003e80000100000 */
[----:B------:R1:W-:Y:S04]  /*21a0*/  STL.U8 [R0+0x126], RZ ;  /* 0x000126ff00007387 */ /* 0x0003e80000100000 */
[----:B------:R1:W-:Y:S04]  /*21b0*/  STL.U8 [R0+0x127], RZ ;  /* 0x000127ff00007387 */ /* 0x0003e80000100000 */
[----:B------:R1:W-:Y:S02]  /*21c0*/  STL.U8 [R0+0x128], RZ ;  /* 0x000128ff00007387 */ /* 0x0003e40000100000 */
.L_x_8:
[----:B------:R-:W-:Y:S05]  /*21d0*/  @!P1 BRA `(.L_x_5) ;  /* 0x0000002000a89947 */ /* 0x000fea0003800000 */
[----:B------:R-:W-:Y:S02]  /*21e0*/  ISETP.GE.U32.AND P0, PT, R4, 0x4, PT ;  /* 0x000000040400780c */ /* 0x000fe40003f06070 */
[----:B-1----:R-:W-:-:S04]  /*21f0*/  LOP3.LUT R0, R5, 0x3, RZ, 0xc0, !PT ;  /* 0x0000000305007812 */ /* 0x002fc800078ec0ff */
[----:B------:R-:W-:-:S07]  /*2200*/  ISETP.NE.AND P1, PT, R0, RZ, PT ;  /* 0x000000ff0000720c */ /* 0x000fce0003f25270 */
[----:B------:R-:W-:Y:S02]  /*2210*/  @P0 IMAD.IADD R4, R1, 0x1, R12 ;  /* 0x0000000101040824 */ /* 0x000fe400078e020c */
[----:B------:R-:W-:-:S03]  /*2220*/  @P0 VIADD R12, R12, 0x4 ;  /* 0x000000040c0c0836 */ /* 0x000fc60000000000 */
[----:B------:R2:W-:Y:S04]  /*2230*/  @P0 STL.U8 [R4+0x121], RZ ;  /* 0x000121ff04000387 */ /* 0x0005e80000100000 */
[----:B------:R2:W-:Y:S04]  /*2240*/  @P0 STL.U8 [R4+0x122], RZ ;  /* 0x000122ff04000387 */ /* 0x0005e80000100000 */
[----:B------:R2:W-:Y:S04]  /*2250*/  @P0 STL.U8 [R4+0x123], RZ ;  /* 0x000123ff04000387 */ /* 0x0005e80000100000 */
[----:B------:R2:W-:Y:S01]  /*2260*/  @P0 STL.U8 [R4+0x124], RZ ;  /* 0x000124ff04000387 */ /* 0x0005e20000100000 */
[----:B------:R-:W-:Y:S05]  /*2270*/  @!P1 BRA `(.L_x_5) ;  /* 0x0000002000809947 */ /* 0x000fea0003800000 */
[----:B------:R-:W-:Y:S01]  /*2280*/  IADD3 R12, PT, PT, R12, 0x1, R2 ;  /* 0x000000010c0c7810 */ /* 0x000fe20007ffe002 */
[----:B------:R-:W-:-:S07]  /*2290*/  IMAD.MOV R0, RZ, RZ, -R0 ;  /* 0x000000ffff007224 */ /* 0x000fce00078e0a00 */
.L_x_9:
[----:B------:R-:W-:Y:S01]  /*22a0*/  VIADD R0, R0, 0x1 ;  /* 0x0000000100007836 */ /* 0x000fe20000000000 */
[----:B------:R1:W-:Y:S04]  /*22b0*/  STL.U8 [R12], RZ ;  /* 0x000000ff0c007387 */ /* 0x0003e80000100000 */
[----:B------:R-:W-:Y:S01]  /*22c0*/  ISETP.NE.AND P0, PT, R0, RZ, PT ;  /* 0x000000ff0000720c */ /* 0x000fe20003f05270 */
[----:B-1----:R-:W-:-:S12]  /*22d0*/  VIADD R12, R12, 0x1 ;  /* 0x000000010c0c7836 */ /* 0x002fd80000000000 */
[----:B------:R-:W-:Y:S05]  /*22e0*/  @P0 BRA `(.L_x_9) ;  /* 0xfffffffc00ec0947 */ /* 0x000fea000383ffff */
[----:B------:R-:W-:Y:S05]  /*22f0*/  BRA `(.L_x_5) ;  /* 0x0000002000607947 */ /* 0x000fea0003800000 */
.L_x_4:
[----:B-1----:R-:W-:Y:S02]  /*2300*/  IMAD.MOV.U32 R5, RZ, RZ, 0x80 ;  /* 0x00000080ff057424 */ /* 0x002fe400078e00ff */
[----:B------:R-:W-:Y:S02]  /*2310*/  IMAD.IADD R4, R1, 0x1, R12 ;  /* 0x0000000101047824 */ /* 0x000fe400078e020c */
[----:B------:R-:W-:-:S03]  /*2320*/  VIADD R0, R12, 0x1 ;  /* 0x000000010c007836 */ /* 0x000fc60000000000 */
[----:B------:R1:W-:Y:S02]  /*2330*/  STL.U8 [R4+0x120], R5 ;  /* 0x0001200504007387 */ /* 0x0003e40000100000 */
[----:B------:R-:W-:-:S13]  /*2340*/  ISETP.GT.U32.AND P0, PT, R0, 0x3f, PT ;  /* 0x0000003f0000780c */ /* 0x000fda0003f04070 */
[----:B-1----:R-:W-:Y:S05]  /*2350*/  @P0 BRA `(.L_x_10) ;  /* 0x0000000400680947 */ /* 0x002fea0003800000 */
[----:B------:R-:W-:-:S05]  /*2360*/  VIADD R4, R12, 0xffffffd0 ;  /* 0xffffffd00c047836 */ /* 0x000fca0000000000 */
[----:B------:R-:W-:Y:S02]  /*2370*/  ISETP.GE.U32.AND P0, PT, R4, 0xf, PT ;  /* 0x0000000f0400780c */ /* 0x000fe40003f06070 */
[----:B------:R-:W-:-:S04]  /*2380*/  IADD3 R4, PT, PT, -R12, 0x3f, RZ ;  /* 0x0000003f0c047810 */ /* 0x000fc80007ffe1ff */
[----:B------:R-:W-:-:S07]  /*2390*/  LOP3.LUT R15, R4, 0xf, RZ, 0xc0, !PT ;  /* 0x0000000f040f7812 */ /* 0x000fce00078ec0ff */
[----:B------:R-:W-:Y:S05]  /*23a0*/  @!P0 BRA `(.L_x_11) ;  /* 0x0000000000a08947 */ /* 0x000fea0003800000 */
[----:B------:R-:W-:Y:S01]  /*23b0*/  LOP3.LUT R5, R4, 0xfffffff0, RZ, 0xc0, !PT ;  /* 0xfffffff004057812 */ /* 0x000fe200078ec0ff */
[----:B------:R-:W-:-:S04]  /*23c0*/  VIADD R0, R12, 0x8 ;  /* 0x000000080c007836 */ /* 0x000fc80000000000 */
[----:B------:R-:W-:-:S07]  /*23d0*/  IMAD.MOV R5, RZ, RZ, -R5 ;  /* 0x000000ffff057224 */ /* 0x000fce00078e0a05 */
.L_x_12:
[C-C-:B-1----:R-:W-:Y:S01]  /*23e0*/  IADD3 R12, PT, PT, R1.reuse, -0x7, R0.reuse ;  /* 0xfffffff9010c7810 */ /* 0x142fe20007ffe000 */
[C-C-:B------:R-:W-:Y:S01]  /*23f0*/  IMAD.IADD R14, R1.reuse, 0x1, R0.reuse ;  /* 0x00000001010e7824 */ /* 0x140fe200078e0200 */
[--C-:B0-----:R-:W-:Y:S01]  /*2400*/  IADD3 R11, PT, PT, R1, -0x6, R0.reuse ;  /* 0xfffffffa010b7810 */ /* 0x101fe20007ffe000 */
[----:B------:R-:W-:Y:S01]  /*2410*/  VIADD R5, R5, 0x10 ;  /* 0x0000001005057836 */ /* 0x000fe20000000000 */
[C-C-:B------:R-:W-:Y:S01]  /*2420*/  IADD3 R10, PT, PT, R1.reuse, -0x5, R0.reuse ;  /* 0xfffffffb010a7810 */ /* 0x140fe20007ffe000 */
[----:B------:R0:W-:Y:S01]  /*2430*/  STL.U8 [R12+0x120], RZ ;  /* 0x000120ff0c007387 */ /* 0x0001e20000100000 */
[C-C-:B------:R-:W-:Y:S02]  /*2440*/  IADD3 R9, PT, PT, R1.reuse, -0x4, R0.reuse ;  /* 0xfffffffc01097810 */ /* 0x140fe40007ffe000 */
[C-C-:B------:R-:W-:Y:S01]  /*2450*/  IADD3 R8, PT, PT, R1.reuse, -0x3, R0.reuse ;  /* 0xfffffffd01087810 */ /* 0x140fe20007ffe000 */
[----:B------:R1:W-:Y:S01]  /*2460*/  STL.U8 [R11+0x120], RZ ;  /* 0x000120ff0b007387 */ /* 0x0003e20000100000 */
[----:B------:R-:W-:-:S02]  /*2470*/  IADD3 R7, PT, PT, R1, -0x2, R0 ;  /* 0xfffffffe01077810 */ /* 0x000fc40007ffe000 */
[C-C-:B------:R-:W-:Y:S01]  /*2480*/  IADD3 R6, PT, PT, R1.reuse, -0x1, R0.reuse ;  /* 0xffffffff01067810 */ /* 0x140fe20007ffe000 */
[----:B------:R2:W-:Y:S01]  /*2490*/  STL.U8 [R10+0x120], RZ ;  /* 0x000120ff0a007387 */ /* 0x0005e20000100000 */
[C-C-:B------:R-:W-:Y:S02]  /*24a0*/  IADD3 R13, PT, PT, R1.reuse, 0x1, R0.reuse ;  /* 0x00000001010d7810 */ /* 0x140fe40007ffe000 */
[C-C-:B0-----:R-:W-:Y:S01]  /*24b0*/  IADD3 R12, PT, PT, R1.reuse, 0x2, R0.reuse ;  /* 0x00000002010c7810 */ /* 0x141fe20007ffe000 */
[----:B------:R0:W-:Y:S01]  /*24c0*/  STL.U8 [R9+0x120], RZ ;  /* 0x000120ff09007387 */ /* 0x0001e20000100000 */
[--C-:B-1----:R-:W-:Y:S02]  /*24d0*/  IADD3 R11, PT, PT, R1, 0x3, R0.reuse ;  /* 0x00000003010b7810 */ /* 0x102fe40007ffe000 */
[----:B------:R-:W-:Y:S01]  /*24e0*/  ISETP.NE.AND P0, PT, R5, RZ, PT ;  /* 0x000000ff0500720c */ /* 0x000fe20003f05270 */
[----:B------:R1:W-:Y:S01]  /*24f0*/  STL.U8 [R8+0x120], RZ ;  /* 0x000120ff08007387 */ /* 0x0003e20000100000 */
[----:B--2---:R-:W-:-:S03]  /*2500*/  IADD3 R10, PT, PT, R1, 0x4, R0 ;  /* 0x00000004010a7810 */ /* 0x004fc60007ffe000 */
[----:B------:R2:W-:Y:S01]  /*2510*/  STL.U8 [R7+0x120], RZ ;  /* 0x000120ff07007387 */ /* 0x0005e20000100000 */
[----:B0-----:R-:W-:-:S03]  /*2520*/  IADD3 R9, PT, PT, R1, 0x5, R0 ;  /* 0x0000000501097810 */ /* 0x001fc60007ffe000 */
[----:B------:R0:W-:Y:S01]  /*2530*/  STL.U8 [R6+0x120], RZ ;  /* 0x000120ff06007387 */ /* 0x0001e20000100000 */
[----:B-1----:R-:W-:-:S03]  /*2540*/  IADD3 R8, PT, PT, R1, 0x6, R0 ;  /* 0x0000000601087810 */ /* 0x002fc60007ffe000 */
[----:B------:R1:W-:Y:S01]  /*2550*/  STL.U8 [R14+0x120], RZ ;  /* 0x000120ff0e007387 */ /* 0x0003e20000100000 */
[----:B--2---:R-:W-:-:S03]  /*2560*/  IADD3 R7, PT, PT, R1, 0x7, R0 ;  /* 0x0000000701077810 */ /* 0x004fc60007ffe000 */
[----:B------:R1:W-:Y:S01]  /*2570*/  STL.U8 [R13+0x120], RZ ;  /* 0x000120ff0d007387 */ /* 0x0003e20000100000 */
[----:B0-----:R-:W-:Y:S01]  /*2580*/  IADD3 R6, PT, PT, R1, 0x8, R0 ;  /* 0x0000000801067810 */ /* 0x001fe20007ffe000 */
[----:B------:R-:W-:Y:S02]  /*2590*/  VIADD R0, R0, 0x10 ;  /* 0x0000001000007836 */ /* 0x000fe40000000000 */
[----:B------:R1:W-:Y:S04]  /*25a0*/  STL.U8 [R12+0x120], RZ ;  /* 0x000120ff0c007387 */ /* 0x0003e80000100000 */
[----:B------:R1:W-:Y:S04]  /*25b0*/  STL.U8 [R11+0x120], RZ ;  /* 0x000120ff0b007387 */ /* 0x0003e80000100000 */
[----:B------:R1:W-:Y:S04]  /*25c0*/  STL.U8 [R10+0x120], RZ ;  /* 0x000120ff0a007387 */ /* 0x0003e80000100000 */
[----:B------:R1:W-:Y:S04]  /*25d0*/  STL.U8 [R9+0x120], RZ ;  /* 0x000120ff09007387 */ /* 0x0003e80000100000 */
[----:B------:R1:W-:Y:S04]  /*25e0*/  STL.U8 [R8+0x120], RZ ;  /* 0x000120ff08007387 */ /* 0x0003e80000100000 */
[----:B------:R1:W-:Y:S04]  /*25f0*/  STL.U8 [R7+0x120], RZ ;  /* 0x000120ff07007387 */ /* 0x0003e80000100000 */
[----:B------:R1:W-:Y:S01]  /*2600*/  STL.U8 [R6+0x120], RZ ;  /* 0x000120ff06007387 */ /* 0x0003e20000100000 */
[----:B------:R-:W-:Y:S05]  /*2610*/  @P0 BRA `(.L_x_12) ;  /* 0xfffffffc00700947 */ /* 0x000fea000383ffff */
[----:B------:R-:W-:-:S07]  /*2620*/  VIADD R0, R0, 0xfffffff9 ;  /* 0xfffffff900007836 */ /* 0x000fce0000000000 */
.L_x_11:
[----:B------:R-:W-:-:S13]  /*2630*/  ISETP.NE.AND P0, PT, R15, RZ, PT ;  /* 0x000000ff0f00720c */ /* 0x000fda0003f05270 */
[----:B------:R-:W-:Y:S05]  /*2640*/  @!P0 BRA `(.L_x_10) ;  /* 0x0000000000ac8947 */ /* 0x000fea0003800000 */
[----:B------:R-:W-:Y:S02]  /*2650*/  ISETP.GE.U32.AND P0, PT, R15, 0x8, PT ;  /* 0x000000080f00780c */ /* 0x000fe40003f06070 */
[----:B-1----:R-:W-:-:S04]  /*2660*/  LOP3.LUT R13, R4, 0x7, RZ, 0xc0, !PT ;  /* 0x00000007040d7812 */ /* 0x002fc800078ec0ff */
[----:B------:R-:W-:-:S07]  /*2670*/  ISETP.NE.AND P1, PT, R13, RZ, PT ;  /* 0x000000ff0d00720c */ /* 0x000fce0003f25270 */
[----:B------:R-:W-:Y:S06]  /*2680*/  @!P0 BRA `(.L_x_13) ;  /* 0x0000000000448947 */ /* 0x000fec0003800000 */
[C-C-:B------:R-:W-:Y:S01]  /*2690*/  IMAD.IADD R12, R1.reuse, 0x1, R0.reuse ;  /* 0x00000001010c7824 */ /* 0x140fe200078e0200 */
[C-C-:B0-----:R-:W-:Y:S02]  /*26a0*/  IADD3 R11, PT, PT, R1.reuse, 0x1, R0.reuse ;  /* 0x00000001010b7810 */ /* 0x141fe40007ffe000 */
[C-C-:B------:R-:W-:Y:S02]  /*26b0*/  IADD3 R10, PT, PT, R1.reuse, 0x2, R0.reuse ;  /* 0x00000002010a7810 */ /* 0x140fe40007ffe000 */
[C-C-:B------:R-:W-:Y:S01]  /*26c0*/  IADD3 R9, PT, PT, R1.reuse, 0x3, R0.reuse ;  /* 0x0000000301097810 */ /* 0x140fe20007ffe000 */
[----:B------:R1:W-:Y:S01]  /*26d0*/  STL.U8 [R12+0x120], RZ ;  /* 0x000120ff0c007387 */ /* 0x0003e20000100000 */
[C-C-:B------:R-:W-:Y:S02]  /*26e0*/  IADD3 R8, PT, PT, R1.reuse, 0x4, R0.reuse ;  /* 0x0000000401087810 */ /* 0x140fe40007ffe000 */
[C-C-:B------:R-:W-:Y:S01]  /*26f0*/  IADD3 R7, PT, PT, R1.reuse, 0x5, R0.reuse ;  /* 0x0000000501077810 */ /* 0x140fe20007ffe000 */
[----:B------:R1:W-:Y:S01]  /*2700*/  STL.U8 [R11+0x120], RZ ;  /* 0x000120ff0b007387 */ /* 0x0003e20000100000 */
[----:B------:R-:W-:-:S02]  /*2710*/  IADD3 R6, PT, PT, R1, 0x6, R0 ;  /* 0x0000000601067810 */ /* 0x000fc40007ffe000 */
[----:B------:R-:W-:Y:S01]  /*2720*/  IADD3 R5, PT, PT, R1, 0x7, R0 ;  /* 0x0000000701057810 */ /* 0x000fe20007ffe000 */
[----:B------:R1:W-:Y:S01]  /*2730*/  STL.U8 [R10+0x120], RZ ;  /* 0x000120ff0a007387 */ /* 0x0003e20000100000 */
[----:B------:R-:W-:-:S03]  /*2740*/  VIADD R0, R0, 0x8 ;  /* 0x0000000800007836 */ /* 0x000fc60000000000 */
[----:B------:R1:W-:Y:S04]  /*2750*/  STL.U8 [R9+0x120], RZ ;  /* 0x000120ff09007387 */ /* 0x0003e80000100000 */
[----:B------:R1:W-:Y:S04]  /*2760*/  STL.U8 [R8+0x120], RZ ;  /* 0x000120ff08007387 */ /* 0x0003e80000100000 */
[----:B------:R1:W-:Y:S04]  /*2770*/  STL.U8 [R7+0x120], RZ ;  /* 0x000120ff07007387 */ /* 0x0003e80000100000 */
[----:B------:R1:W-:Y:S04]  /*2780*/  STL.U8 [R6+0x120], RZ ;  /* 0x000120ff06007387 */ /* 0x0003e80000100000 */
[----:B------:R1:W-:Y:S02]  /*2790*/  STL.U8 [R5+0x120], RZ ;  /* 0x000120ff05007387 */ /* 0x0003e40000100000 */
.L_x_13:
[----:B------:R-:W-:Y:S05]  /*27a0*/  @!P1 BRA `(.L_x_10) ;  /* 0x0000000000549947 */ /* 0x000fea0003800000 */
[----:B------:R-:W-:Y:S02]  /*27b0*/  ISETP.GE.U32.AND P0, PT, R13, 0x4, PT ;  /* 0x000000040d00780c */ /* 0x000fe40003f06070 */
[----:B------:R-:W-:-:S04]  /*27c0*/  LOP3.LUT R4, R4, 0x3, RZ, 0xc0, !PT ;  /* 0x0000000304047812 */ /* 0x000fc800078ec0ff */
[----:B------:R-:W-:-:S07]  /*27d0*/  ISETP.NE.AND P1, PT, R4, RZ, PT ;  /* 0x000000ff0400720c */ /* 0x000fce0003f25270 */
[----:B------:R-:W-:Y:S06]  /*27e0*/  @!P0 BRA `(.L_x_14) ;  /* 0x0000000000248947 */ /* 0x000fec0003800000 */
[C-C-:B-1----:R-:W-:Y:S01]  /*27f0*/  IMAD.IADD R5, R1.reuse, 0x1, R0.reuse ;  /* 0x0000000101057824 */ /* 0x142fe200078e0200 */
[C-C-:B------:R-:W-:Y:S02]  /*2800*/  IADD3 R6, PT, PT, R1.reuse, 0x1, R0.reuse ;  /* 0x0000000101067810 */ /* 0x140fe40007ffe000 */
[C-C-:B------:R-:W-:Y:S02]  /*2810*/  IADD3 R7, PT, PT, R1.reuse, 0x2, R0.reuse ;  /* 0x0000000201077810 */ /* 0x140fe40007ffe000 */
[----:B0-----:R-:W-:Y:S01]  /*2820*/  IADD3 R8, PT, PT, R1, 0x3, R0 ;  /* 0x0000000301087810 */ /* 0x001fe20007ffe000 */
[----:B------:R2:W-:Y:S01]  /*2830*/  STL.U8 [R5+0x120], RZ ;  /* 0x000120ff05007387 */ /* 0x0005e20000100000 */
[----:B------:R-:W-:-:S03]  /*2840*/  VIADD R0, R0, 0x4 ;  /* 0x0000000400007836 */ /* 0x000fc60000000000 */
[----:B------:R2:W-:Y:S04]  /*2850*/  STL.U8 [R6+0x120], RZ ;  /* 0x000120ff06007387 */ /* 0x0005e80000100000 */
[----:B------:R2:W-:Y:S04]  /*2860*/  STL.U8 [R7+0x120], RZ ;  /* 0x000120ff07007387 */ /* 0x0005e80000100000 */
[----:B------:R2:W-:Y:S02]  /*2870*/  STL.U8 [R8+0x120], RZ ;  /* 0x000120ff08007387 */ /* 0x0005e40000100000 */
.L_x_14:
[----:B------:R-:W-:Y:S05]  /*2880*/  @!P1 BRA `(.L_x_10) ;  /* 0x00000000001c9947 */ /* 0x000fea0003800000 */
[----:B------:R-:W-:-:S07]  /*2890*/  IMAD.MOV R4, RZ, RZ, -R4 ;  /* 0x000000ffff047224 */ /* 0x000fce00078e0a04 */
.L_x_15:
[----:B-12---:R-:W-:Y:S02]  /*28a0*/  IMAD.IADD R5, R1, 0x1, R0 ;  /* 0x0000000101057824 */ /* 0x006fe400078e0200 */
[----:B------:R-:W-:Y:S02]  /*28b0*/  VIADD R4, R4, 0x1 ;  /* 0x0000000104047836 */ /* 0x000fe40000000000 */
[----:B------:R-:W-:Y:S01]  /*28c0*/  VIADD R0, R0, 0x1 ;  /* 0x0000000100007836 */ /* 0x000fe20000000000 */
[----:B------:R3:W-:Y:S02]  /*28d0*/  STL.U8 [R5+0x120], RZ ;  /* 0x000120ff05007387 */ /* 0x0007e40000100000 */
[----:B------:R-:W-:-:S13]  /*28e0*/  ISETP.NE.AND P0, PT, R4, RZ, PT ;  /* 0x000000ff0400720c */ /* 0x000fda0003f05270 */
[----:B---3--:R-:W-:Y:S05]  /*28f0*/  @P0 BRA `(.L_x_15) ;  /* 0xfffffffc00e80947 */ /* 0x008fea000383ffff */
.L_x_10:
[----:B012---:R-:W2:Y:S02]  /*2900*/  LDL.128 R8, [R1+0x120] ;  /* 0x0001200001087983 */ /* 0x007ea40000100c00 */
[C---:B--2---:R-:W-:Y:S02]  /*2910*/  PRMT R14, R8.reuse, 0x7771, RZ ;  /* 0x00007771080e7816 */ /* 0x044fe400000000ff */
[C---:B------:R-:W-:Y:S02]  /*2920*/  PRMT R12, R8.reuse, 0x7770, RZ ;  /* 0x00007770080c7816 */ /* 0x040fe400000000ff */
[----:B------:R-:W-:Y:S01]  /*2930*/  PRMT R6, R8, 0x7772, RZ ;  /* 0x0000777208067816 */ /* 0x000fe200000000ff */
[----:B------:R-:W-:Y:S01]  /*2940*/  IMAD.U32 R14, R14, 0x10000, RZ ;  /* 0x000100000e0e7824 */ /* 0x000fe200078e00ff */
[----:B------:R-:W-:Y:S02]  /*2950*/  PRMT R4, R8, 0x7773, RZ ;  /* 0x0000777308047816 */ /* 0x000fe400000000ff */
[C---:B------:R-:W-:Y:S01]  /*2960*/  PRMT R13, R9.reuse, 0x7771, RZ ;  /* 0x00007771090d7816 */ /* 0x040fe200000000ff */
[----:B------:R-:W-:Y:S01]  /*2970*/  IMAD.SHL.U32 R6, R6, 0x100, RZ ;  /* 0x0000010006067824 */ /* 0x000fe200078e00ff */
[----:B------:R-:W-:-:S02]  /*2980*/  PRMT R8, R9, 0x7770, RZ ;  /* 0x0000777009087816 */ /* 0x000fc400000000ff */
[----:B------:R-:W-:Y:S01]  /*2990*/  PRMT R5, R9, 0x7772, RZ ;  /* 0x0000777209057816 */ /* 0x000fe200000000ff */
[----:B------:R-:W-:Y:S01]  /*29a0*/  IMAD.U32 R13, R13, 0x10000, RZ ;  /* 0x000100000d0d7824 */ /* 0x000fe200078e00ff */
[----:B------:R-:W-:Y:S02]  /*29b0*/  PRMT R0, R9, 0x7773, RZ ;  /* 0x0000777309007816 */ /* 0x000fe400000000ff */
[C---:B------:R-:W-:Y:S01]  /*29c0*/  PRMT R9, R10.reuse, 0x7771, RZ ;  /* 0x000077710a097816 */ /* 0x040fe200000000ff */
[----:B------:R-:W-:Y:S01]  /*29d0*/  IMAD.SHL.U32 R5, R5, 0x100, RZ ;  /* 0x0000010005057824 */ /* 0x000fe200078e00ff */
[----:B------:R-:W-:Y:S02]  /*29e0*/  PRMT R18, R11, 0x7771, RZ ;  /* 0x000077710b127816 */ /* 0x000fe400000000ff */
[----:B------:R-:W-:Y:S01]  /*29f0*/  PRMT R7, R10, 0x7770, RZ ;  /* 0x000077700a077816 */ /* 0x000fe200000000ff */
[----:B------:R-:W-:Y:S01]  /*2a00*/  IMAD.U32 R19, R9, 0x10000, RZ ;  /* 0x0001000009137824 */ /* 0x000fe200078e00ff */
[----:B------:R-:W-:Y:S01]  /*2a10*/  LOP3.LUT R9, R14, 0xff0000, RZ, 0xc0, !PT ;  /* 0x00ff00000e097812 */ /* 0x000fe200078ec0ff */
[----:B------:R-:W-:Y:S01]  /*2a20*/  IMAD.U32 R18, R18, 0x10000, RZ ;  /* 0x0001000012127824 */ /* 0x000fe200078e00ff */
[----:B------:R-:W-:-:S02]  /*2a30*/  PRMT R15, R10, 0x7772, RZ ;  /* 0x000077720a0f7816 */ /* 0x000fc400000000ff */
[C---:B------:R-:W-:Y:S01]  /*2a40*/  PRMT R17, R11.reuse, 0x7770, RZ ;  /* 0x000077700b117816 */ /* 0x040fe200000000ff */
[----:B------:R-:W-:Y:S01]  /*2a50*/  IMAD R9, R12, 0x1000000, R9 ;  /* 0x010000000c097824 */ /* 0x000fe200078e0209 */
        /* <DEDUP_REMOVED lines=21> */
[----:B------:R-:W-:-:S02]  /*2bb0*/  PRMT R20, R7, 0x7771, RZ ;  /* 0x0000777107147816 */ /* 0x000fc400000000ff */
[C---:B0-----:R-:W-:Y:S01]  /*2bc0*/  PRMT R11, R7.reuse, 0x7770, RZ ;  /* 0x00007770070b7816 */ /* 0x041fe200000000ff */
[----:B------:R-:W-:Y:S01]  /*2bd0*/  IMAD.U32 R18, R18, 0x10000, RZ ;  /* 0x0001000012127824 */ /* 0x000fe200078e00ff */
[C---:B------:R-:W-:Y:S01]  /*2be0*/  PRMT R10, R7.reuse, 0x7772, RZ ;  /* 0x00007772070a7816 */ /* 0x040fe200000000ff */
[----:B------:R-:W-:Y:S01]  /*2bf0*/  IMAD.U32 R20, R20, 0x10000, RZ ;  /* 0x0001000014147824 */ /* 0x000fe200078e00ff */
[----:B------:R-:W-:Y:S01]  /*2c00*/  PRMT R19, R7, 0x7773, RZ ;  /* 0x0000777307137816 */ /* 0x000fe200000000ff */
[----:B------:R-:W-:Y:S01]  /*2c10*/  IMAD.U32 R7, R16, 0x10000, RZ ;  /* 0x0001000010077824 */ /* 0x000fe200078e00ff */
[C---:B------:R-:W-:Y:S01]  /*2c20*/  PRMT R14, R5.reuse, 0x7770, RZ ;  /* 0x00007770050e7816 */ /* 0x040fe200000000ff */
[----:B------:R-:W-:Y:S01]  /*2c30*/  IMAD.SHL.U32 R10, R10, 0x100, RZ ;  /* 0x000001000a0a7824 */ /* 0x000fe200078e00ff */
[C---:B------:R-:W-:Y:S02]  /*2c40*/  PRMT R12, R5.reuse, 0x7772, RZ ;  /* 0x00007772050c7816 */ /* 0x040fe400000000ff */
[----:B------:R-:W-:-:S02]  /*2c50*/  PRMT R0, R5, 0x7773, RZ ;  /* 0x0000777305007816 */ /* 0x000fc400000000ff */
[----:B------:R-:W-:Y:S01]  /*2c60*/  PRMT R15, R4, 0x7770, RZ ;  /* 0x00007770040f7816 */ /* 0x000fe200000000ff */
[----:B------:R-:W-:Y:S01]  /*2c70*/  IMAD.SHL.U32 R12, R12, 0x100, RZ ;  /* 0x000001000c0c7824 */ /* 0x000fe200078e00ff */
[----:B------:R-:W-:Y:S02]  /*2c80*/  PRMT R13, R4, 0x7772, RZ ;  /* 0x00007772040d7816 */ /* 0x000fe400000000ff */
        /* <DEDUP_REMOVED lines=24> */
[----:B------:R-:W-:Y:S01]  /*2e10*/  PRMT R20, R7, 0x7771, RZ ;  /* 0x0000777107147816 */ /* 0x000fe200000000ff */
[----:B------:R-:W-:Y:S01]  /*2e20*/  IMAD.U32 R13, R13, 0x10000, RZ ;  /* 0x000100000d0d7824 */ /* 0x000fe200078e00ff */
[----:B------:R-:W-:Y:S01]  /*2e30*/  PRMT R11, R5, 0x7770, RZ ;  /* 0x00007770050b7816 */ /* 0x000fe200000000ff */
[----:B------:R-:W-:Y:S01]  /*2e40*/  IMAD.U32 R15, R15, 0x10000, RZ ;  /* 0x000100000f0f7824 */ /* 0x000fe200078e00ff */
[C---:B------:R-:W-:Y:S01]  /*2e50*/  PRMT R9, R5.reuse, 0x7772, RZ ;  /* 0x0000777205097816 */ /* 0x040fe200000000ff */
[----:B------:R-:W-:Y:S01]  /*2e60*/  IMAD.U32 R21, R20, 0x10000, RZ ;  /* 0x0001000014157824 */ /* 0x000fe200078e00ff */
[----:B------:R-:W-:-:S02]  /*2e70*/  PRMT R0, R5, 0x7773, RZ ;  /* 0x0000777305007816 */ /* 0x000fc400000000ff */
[C---:B------:R-:W-:Y:S01]  /*2e80*/  PRMT R5, R6.reuse, 0x7770, RZ ;  /* 0x0000777006057816 */ /* 0x040fe200000000ff */
[----:B------:R-:W-:Y:S01]  /*2e90*/  IMAD.SHL.U32 R9, R9, 0x100, RZ ;  /* 0x0000010009097824 */ /* 0x000fe200078e00ff */
[C---:B0-----:R-:W-:Y:S02]  /*2ea0*/  PRMT R16, R6.reuse, 0x7772, RZ ;  /* 0x0000777206107816 */ /* 0x041fe400000000ff */
[----:B------:R-:W-:Y:S02]  /*2eb0*/  PRMT R18, R6, 0x7773, RZ ;  /* 0x0000777306127816 */ /* 0x000fe400000000ff */
[C---:B------:R-:W-:Y:S02]  /*2ec0*/  PRMT R17, R7.reuse, 0x7770, RZ ;  /* 0x0000777007117816 */ /* 0x040fe400000000ff */
[C---:B------:R-:W-:Y:S02]  /*2ed0*/  PRMT R6, R7.reuse, 0x7772, RZ ;  /* 0x0000777207067816 */ /* 0x040fe400000000ff */
[----:B------:R-:W-:-:S02]  /*2ee0*/  PRMT R19, R7, 0x7773, RZ ;  /* 0x0000777307137816 */ /* 0x000fc400000000ff */
[----:B------:R-:W-:Y:S01]  /*2ef0*/  PRMT R12, R4, 0x7770, RZ ;  /* 0x00007770040c7816 */ /* 0x000fe200000000ff */
[----:B------:R-:W-:Y:S01]  /*2f00*/  IMAD.SHL.U32 R6, R6, 0x100, RZ ;  /* 0x0000010006067824 */ /* 0x000fe200078e00ff */
[----:B------:R-:W-:Y:S02]  /*2f10*/  LOP3.LUT R7, R14, 0xff0000, RZ, 0xc0, !PT ;  /* 0x00ff00000e077812 */ /* 0x000fe400078ec0ff */
[----:B------:R-:W-:Y:S02]  /*2f20*/  PRMT R10, R4, 0x7772, RZ ;  /* 0x00007772040a7816 */ /* 0x000fe400000000ff */
[----:B------:R-:W-:Y:S01]  /*2f30*/  LOP3.LUT R14, R13, 0xff0000, RZ, 0xc0, !PT ;  /* 0x00ff00000d0e7812 */ /* 0x000fe200078ec0ff */
[----:B------:R-:W-:Y:S01]  /*2f40*/  IMAD R7, R12, 0x1000000, R7 ;  /* 0x010000000c077824 */ /* 0x000fe200078e0207 */
[----:B------:R-:W-:Y:S01]  /*2f50*/  LOP3.LUT R20, R15, 0xff0000, RZ, 0xc0, !PT ;  /* 0x00ff00000f147812 */ /* 0x000fe200078ec0ff */
[----:B------:R-:W-:Y:S01]  /*2f60*/  IMAD.SHL.U32 R10, R10, 0x100, RZ ;  /* 0x000001000a0a7824 */ /* 0x000fe200078e00ff */
[----:B------:R-:W-:Y:S01]  /*2f70*/  LOP3.LUT R22, R21, 0xff0000, RZ, 0xc0, !PT ;  /* 0x00ff000015167812 */ /* 0x000fe200078ec0ff */
[----:B------:R-:W-:Y:S01]  /*2f80*/  IMAD R11, R11, 0x1000000, R14 ;  /* 0x010000000b0b7824 */ /* 0x000fe200078e020e */
[----:B------:R-:W-:Y:S01]  /*2f90*/  PRMT R4, R4, 0x7773, RZ ;  /* 0x0000777304047816 */ /* 0x000fe200000000ff */
[----:B------:R-:W-:-:S02]  /*2fa0*/  IMAD R5, R5, 0x1000000, R20 ;  /* 0x0100000005057824 */ /* 0x000fc400078e0214 */
[----:B------:R-:W-:Y:S01]  /*2fb0*/  IMAD R22, R17, 0x1000000, R22 ;  /* 0x0100000011167824 */ /* 0x000fe200078e0216 */
[----:B------:R-:W-:Y:S01]  /*2fc0*/  LOP3.LUT R17, R0, R11, R9, 0xfe, !PT ;  /* 0x0000000b00117212 */ /* 0x000fe200078efe09 */
[----:B------:R-:W-:Y:S01]  /*2fd0*/  IMAD.SHL.U32 R12, R16, 0x100, RZ ;  /* 0x00000100100c7824 */ /* 0x000fe200078e00ff */
[----:B------:R-:W-:Y:S02]  /*2fe0*/  LOP3.LUT R16, R4, R7, R10, 0xfe, !PT ;  /* 0x0000000704107212 */ /* 0x000fe400078efe0a */
[----:B------:R-:W-:Y:S02]  /*2ff0*/  LOP3.LUT R19, R19, R22, R6, 0xfe, !PT ;  /* 0x0000001613137212 */ /* 0x000fe400078efe06 */
[----:B------:R-:W-:-:S05]  /*3000*/  LOP3.LUT R18, R18, R5, R12, 0xfe, !PT ;  /* 0x0000000512127212 */ /* 0x000fca00078efe0c */
[----:B------:R0:W-:Y:S04]  /*3010*/  STL.128 [R3+0x20], R16 ;  /* 0x0000201003007387 */ /* 0x0001e80000100c00 */
[----:B------:R-:W2:Y:S01]  /*3020*/  LDL.128 R12, [R1+0x150] ;  /* 0x00015000010c7983 */ /* 0x000ea20000100c00 */
[----:B------:R-:W-:Y:S01]  /*3030*/  UMOV UR4, URZ ;  /* 0x000000ff00047c82 */ /* 0x000fe20008000000 */
[C---:B--2---:R-:W-:Y:S02]  /*3040*/  PRMT R11, R12.reuse, 0x7771, RZ ;  /* 0x000077710c0b7816 */ /* 0x044fe400000000ff */
[C---:B------:R-:W-:Y:S02]  /*3050*/  PRMT R9, R12.reuse, 0x7770, RZ ;  /* 0x000077700c097816 */ /* 0x040fe400000000ff */
[C---:B------:R-:W-:Y:S01]  /*3060*/  PRMT R4, R12.reuse, 0x7772, RZ ;  /* 0x000077720c047816 */ /* 0x040fe200000000ff */
[----:B------:R-:W-:Y:S01]  /*3070*/  IMAD.U32 R11, R11, 0x10000, RZ ;  /* 0x000100000b0b7824 */ /* 0x000fe200078e00ff */
[----:B------:R-:W-:-:S02]  /*3080*/  PRMT R0, R12, 0x7773, RZ ;  /* 0x000077730c007816 */ /* 0x000fc400000000ff */
[----:B------:R-:W-:Y:S01]  /*3090*/  PRMT R10, R13, 0x7771, RZ ;  /* 0x000077710d0a7816 */ /* 0x000fe200000000ff */
[----:B------:R-:W-:Y:S01]  /*30a0*/  IMAD.SHL.U32 R4, R4, 0x100, RZ ;  /* 0x0000010004047824 */ /* 0x000fe200078e00ff */
[----:B------:R-:W-:Y:S02]  /*30b0*/  PRMT R12, R14, 0x7771, RZ ;  /* 0x000077710e0c7816 */ /* 0x000fe400000000ff */
[----:B------:R-:W-:Y:S01]  /*30c0*/  PRMT R20, R15, 0x7771, RZ ;  /* 0x000077710f147816 */ /* 0x000fe200000000ff */
[----:B0-----:R-:W-:Y:S01]  /*30d0*/  IMAD.U32 R19, R10, 0x10000, RZ ;  /* 0x000100000a137824 */ /* 0x001fe200078e00ff */
[----:B------:R-:W-:Y:S01]  /*30e0*/  LOP3.LUT R10, R11, 0xff0000, RZ, 0xc0, !PT ;  /* 0x00ff00000b0a7812 */ /* 0x000fe200078ec0ff */
[----:B------:R-:W-:Y:S01]  /*30f0*/  IMAD.U32 R21, R12, 0x10000, RZ ;  /* 0x000100000c157824 */ /* 0x000fe200078e00ff */
[C---:B------:R-:W-:Y:S01]  /*3100*/  PRMT R7, R13.reuse, 0x7770, RZ ;  /* 0x000077700d077816 */ /* 0x040fe200000000ff */
[----:B------:R-:W-:Y:S01]  /*3110*/  IMAD.U32 R20, R20, 0x10000, RZ ;  /* 0x0001000014147824 */ /* 0x000fe200078e00ff */
[----:B------:R-:W-:Y:S01]  /*3120*/  PRMT R5, R13, 0x7772, RZ ;  /* 0x000077720d057816 */ /* 0x000fe200000000ff */
[----:B------:R-:W-:Y:S01]  /*3130*/  IMAD R9, R9, 0x1000000, R10 ;  /* 0x0100000009097824 */ /* 0x000fe200078e020a */
[----:B------:R-:W-:-:S02]  /*3140*/  PRMT R6, R14, 0x7770, RZ ;  /* 0x000077700e067816 */ /* 0x000fc400000000ff */
[----:B------:R-:W-:Y:S01]  /*3150*/  PRMT R16, R14, 0x7772, RZ ;  /* 0x000077720e107816 */ /* 0x000fe200000000ff */
[----:B------:R-:W-:Y:S01]  /*3160*/  IMAD.SHL.U32 R5, R5, 0x100, RZ ;  /* 0x0000010005057824 */ /* 0x000fe200078e00ff */
        /* <DEDUP_REMOVED lines=12> */
[----:B------:R-:W-:-:S02]  /*3230*/  PRMT R15, R15, 0x7773, RZ ;  /* 0x000077730f0f7816 */ /* 0x000fc400000000ff */
[----:B------:R-:W-:Y:S02]  /*3240*/  LOP3.LUT R5, R13, R12, R5, 0xfe, !PT ;  /* 0x0000000c0d057212 */ /* 0x000fe400078efe05 */
[----:B------:R-:W-:Y:S01]  /*3250*/  LOP3.LUT R4, R0, R9, R4, 0xfe, !PT ;  /* 0x0000000900047212 */ /* 0x000fe200078efe04 */
[----:B------:R-:W-:Y:S01]  /*3260*/  VIADD R0, R3, 0x24 ;  /* 0x0000002403007836 */ /* 0x000fe20000000000 */
[----:B------:R-:W-:Y:S02]  /*3270*/  LOP3.LUT R6, R14, R21, R16, 0xfe, !PT ;  /* 0x000000150e067212 */ /* 0x000fe400078efe10 */
[----:B------:R-:W-:-:S05]  /*3280*/  LOP3.LUT R7, R15, R18, R17, 0xfe, !PT ;  /* 0x000000120f077212 */ /* 0x000fca00078efe11 */
[----:B------:R0:W-:Y:S02]  /*3290*/  STL.128 [R3+0x30], R4 ;  /* 0x0000300403007387 */ /* 0x0001e40000100c00 */
.L_x_16:
[----:B------:R-:W2:Y:S04]  /*32a0*/  LDL R23, [R0] ;  /* 0x0000000000177983 */ /* 0x000ea80000100800 */
[----:B------:R-:W3:Y:S04]  /*32b0*/  LDL R9, [R0+-0x20] ;  /* 0xffffe00000097983 */ /* 0x000ee80000100800 */
[----:B------:R-:W4:Y:S04]  /*32c0*/  LDL.64 R14, [R0+-0x1c] ;  /* 0xffffe400000e7983 */ /* 0x000f280000100a00 */
[----:B------:R-:W5:Y:S04]  /*32d0*/  LDL.64 R10, [R0+0x4] ;  /* 0x00000400000a7983 */ /* 0x000f680000100a00 */
[----:B------:R-:W5:Y:S04]  /*32e0*/  LDL R17, [R0+-0x14] ;  /* 0xffffec0000117983 */ /* 0x000f680000100800 */
[----:B------:R-:W5:Y:S04]  /*32f0*/  LDL R16, [R0+0x10] ;  /* 0x0000100000107983 */ /* 0x000f680000100800 */
[----:B0-----:R-:W5:Y:S04]  /*3300*/  LDL R5, [R0+-0x10] ;  /* 0xfffff00000057983 */ /* 0x001f680000100800 */
[----:B------:R-:W5:Y:S04]  /*3310*/  LDL.64 R12, [R0+-0xc] ;  /* 0xfffff400000c7983 */ /* 0x000f680000100a00 */
[----:B------:R-:W5:Y:S04]  /*3320*/  LDL.64 R18, [R0+0x14] ;  /* 0x0000140000127983 */ /* 0x000f680000100a00 */
[----:B------:R-:W5:Y:S01]  /*3330*/  LDL R20, [R0+-0x4] ;  /* 0xfffffc0000147983 */ /* 0x000f620000100800 */
[----:B------:R-:W-:-:S02]  /*3340*/  SHF.R.U32.HI R22, RZ, 0xa, R6 ;  /* 0x0000000aff167819 */ /* 0x000fc40000011606 */
[C-C-:B------:R-:W-:Y:S02]  /*3350*/  SHF.L.W.U32.HI R21, R6.reuse, 0xf, R6.reuse ;  /* 0x0000000f06157819 */ /* 0x140fe40000010e06 */
[----:B------:R-:W-:-:S04]  /*3360*/  SHF.L.W.U32.HI R6, R6, 0xd, R6 ;  /* 0x0000000d06067819 */ /* 0x000fc80000010e06 */
[----:B------:R-:W-:Y:S02]  /*3370*/  LOP3.LUT R21, R22, R21, R6, 0x96, !PT ;  /* 0x0000001516157212 */ /* 0x000fe400078e9606 */
[--C-:B------:R-:W-:Y:S02]  /*3380*/  SHF.R.U32.HI R22, RZ, 0xa, R7.reuse ;  /* 0x0000000aff167819 */ /* 0x100fe40000011607 */
[C-C-:B------:R-:W-:Y:S02]  /*3390*/  SHF.L.W.U32.HI R6, R7.reuse, 0xf, R7.reuse ;  /* 0x0000000f07067819 */ /* 0x140fe40000010e07 */
[----:B------:R-:W-:-:S04]  /*33a0*/  SHF.L.W.U32.HI R7, R7, 0xd, R7 ;  /* 0x0000000d07077819 */ /* 0x000fc80000010e07 */
[----:B------:R-:W-:Y:S02]  /*33b0*/  LOP3.LUT R22, R22, R6, R7, 0x96, !PT ;  /* 0x0000000616167212 */ /* 0x000fe400078e9607 */
[----:B--2---:R-:W-:Y:S02]  /*33c0*/  IADD3 R21, PT, PT, R8, R21, R23 ;  /* 0x0000001508157210 */ /* 0x004fe40007ffe017 */
[C-C-:B---3--:R-:W-:Y:S02]  /*33d0*/  SHF.L.W.U32.HI R6, R9.reuse, 0x19, R9.reuse ;  /* 0x0000001909067819 */ /* 0x148fe40000010e09 */
[--C-:B------:R-:W-:Y:S02]  /*33e0*/  SHF.L.W.U32.HI R7, R9, 0xe, R9.reuse ;  /* 0x0000000e09077819 */ /* 0x100fe40000010e09 */
[----:B------:R-:W-:Y:S02]  /*33f0*/  SHF.R.U32.HI R8, RZ, 0x3, R9 ;  /* 0x00000003ff087819 */ /* 0x000fe40000011609 */
[----:B----4-:R-:W-:-:S02]  /*3400*/  SHF.L.W.U32.HI R23, R14, 0x19, R14 ;  /* 0x000000190e177819 */ /* 0x010fc40000010e0e */
[--C-:B------:R-:W-:Y:S02]  /*3410*/  SHF.L.W.U32.HI R24, R14, 0xe, R14.reuse ;  /* 0x0000000e0e187819 */ /* 0x100fe40000010e0e */
[----:B------:R-:W-:Y:S02]  /*3420*/  SHF.R.U32.HI R25, RZ, 0x3, R14 ;  /* 0x00000003ff197819 */ /* 0x000fe4000001160e */
[----:B-----5:R-:W-:Y:S02]  /*3430*/  IADD3 R10, PT, PT, R9, R22, R10 ;  /* 0x00000016090a7210 */ /* 0x020fe40007ffe00a */
[----:B------:R-:W-:Y:S02]  /*3440*/  LOP3.LUT R8, R8, R6, R7, 0x96, !PT ;  /* 0x0000000608087212 */ /* 0x000fe400078e9607 */
[----:B------:R-:W-:Y:S02]  /*3450*/  LOP3.LUT R9, R25, R23, R24, 0x96, !PT ;  /* 0x0000001719097212 */ /* 0x000fe400078e9618 */
[----:B------:R-:W-:Y:S01]  /*3460*/  SHF.L.W.U32.HI R24, R17, 0xe, R17 ;  /* 0x0000000e11187819 */ /* 0x000fe20000010e11 */
[----:B------:R-:W-:Y:S01]  /*3470*/  IMAD.IADD R8, R8, 0x1, R21 ;  /* 0x0000000108087824 */ /* 0x000fe200078e0215 */
[----:B------:R-:W-:Y:S01]  /*3480*/  SHF.R.U32.HI R25, RZ, 0x3, R17 ;  /* 0x00000003ff197819 */ /* 0x000fe20000011611 */
[----:B------:R-:W-:-:S03]  /*3490*/  IMAD.IADD R9, R9, 0x1, R10 ;  /* 0x0000000109097824 */ /* 0x000fc600078e020a */
        /* <DEDUP_REMOVED lines=12> */
[----:B------:R-:W-:Y:S02]  /*3560*/  LOP3.LUT R10, R21, R7, R10, 0x96, !PT ;  /* 0x00000007150a7212 */ /* 0x000fe400078e960a */
[----:B------:R-:W-:Y:S01]  /*3570*/  IADD3 R11, PT, PT, R14, R6, R11 ;  /* 0x000000060e0b7210 */ /* 0x000fe20007ffe00b */
[----:B------:R-:W2:Y:S01]  /*3580*/  LDL R21, [R0] ;  /* 0x0000000000157983 */ /* 0x000ea20000100800 */
[----:B------:R-:W-:Y:S02]  /*3590*/  IADD3 R22, PT, PT, R15, R22, R4 ;  /* 0x000000160f167210 */ /* 0x000fe40007ffe004 */
[----:B------:R-:W-:Y:S01]  /*35a0*/  LOP3.LUT R23, R25, R23, R24, 0x96, !PT ;  /* 0x0000001719177212 */ /* 0x000fe200078e9618 */
[----:B------:R-:W-:-:S04]  /*35b0*/  IMAD.IADD R10, R10, 0x1, R11 ;  /* 0x000000010a0a7824 */ /* 0x000fc800078e020b */
[----:B------:R-:W-:Y:S01]  /*35c0*/  IMAD.IADD R11, R23, 0x1, R22 ;  /* 0x00000001170b7824 */ /* 0x000fe200078e0216 */
[C-C-:B------:R-:W-:Y:S02]  /*35d0*/  SHF.L.W.U32.HI R4, R10.reuse, 0xf, R10.reuse ;  /* 0x0000000f0a047819 */ /* 0x140fe40000010e0a */
[--C-:B------:R-:W-:Y:S02]  /*35e0*/  SHF.L.W.U32.HI R7, R10, 0xd, R10.reuse ;  /* 0x0000000d0a077819 */ /* 0x100fe40000010e0a */
[----:B------:R-:W-:Y:S01]  /*35f0*/  SHF.R.U32.HI R6, RZ, 0xa, R10 ;  /* 0x0000000aff067819 */ /* 0x000fe2000001160a */
[----:B------:R0:W-:Y:S01]  /*3600*/  STL.128 [R0+0x1c], R8 ;  /* 0x00001c0800007387 */ /* 0x0001e20000100c00 */
[C-C-:B------:R-:W-:Y:S02]  /*3610*/  SHF.L.W.U32.HI R14, R11.reuse, 0xf, R11.reuse ;  /* 0x0000000f0b0e7819 */ /* 0x140fe40000010e0b */
[----:B------:R-:W-:Y:S01]  /*3620*/  SHF.L.W.U32.HI R15, R11, 0xd, R11 ;  /* 0x0000000d0b0f7819 */ /* 0x000fe20000010e0b */
[----:B------:R-:W3:Y:S01]  /*3630*/  LDL R23, [R0+0x20] ;  /* 0x0000200000177983 */ /* 0x000ee20000100800 */
[----:B------:R-:W-:-:S02]  /*3640*/  LOP3.LUT R4, R6, R4, R7, 0x96, !PT ;  /* 0x0000000406047212 */ /* 0x000fc400078e9607 */
[----:B------:R-:W-:Y:S02]  /*3650*/  SHF.R.U32.HI R22, RZ, 0xa, R11 ;  /* 0x0000000aff167819 */ /* 0x000fe4000001160b */
[----:B------:R-:W-:Y:S02]  /*3660*/  IADD3 R25, PT, PT, R17, R4, R16 ;  /* 0x0000000411197210 */ /* 0x000fe40007ffe010 */
[----:B------:R-:W-:Y:S01]  /*3670*/  LOP3.LUT R22, R22, R14, R15, 0x96, !PT ;  /* 0x0000000e16167212 */ /* 0x000fe200078e960f */
[----:B------:R-:W4:Y:S01]  /*3680*/  LDL.64 R16, [R0+0x24] ;  /* 0x0000240000107983 */ /* 0x000f220000100a00 */
[C-C-:B------:R-:W-:Y:S02]  /*3690*/  SHF.L.W.U32.HI R4, R5.reuse, 0x19, R5.reuse ;  /* 0x0000001905047819 */ /* 0x140fe40000010e05 */
[--C-:B------:R-:W-:Y:S01]  /*36a0*/  SHF.L.W.U32.HI R7, R5, 0xe, R5.reuse ;  /* 0x0000000e05077819 */ /* 0x100fe20000010e05 */
[----:B------:R-:W5:Y:S01]  /*36b0*/  LDL.64 R14, [R0+0x4] ;  /* 0x00000400000e7983 */ /* 0x000f620000100a00 */
[----:B------:R-:W-:-:S02]  /*36c0*/  SHF.R.U32.HI R6, RZ, 0x3, R5 ;  /* 0x00000003ff067819 */ /* 0x000fc40000011605 */
[C-C-:B------:R-:W-:Y:S02]  /*36d0*/  SHF.L.W.U32.HI R24, R12.reuse, 0x19, R12.reuse ;  /* 0x000000190c187819 */ /* 0x140fe40000010e0c */
[--C-:B------:R-:W-:Y:S02]  /*36e0*/  SHF.L.W.U32.HI R27, R12, 0xe, R12.reuse ;  /* 0x0000000e0c1b7819 */ /* 0x100fe40000010e0c */
[----:B0-----:R-:W-:Y:S02]  /*36f0*/  SHF.R.U32.HI R9, RZ, 0x3, R12 ;  /* 0x00000003ff097819 */ /* 0x001fe4000001160c */
[----:B------:R-:W-:Y:S02]  /*3700*/  LOP3.LUT R4, R6, R4, R7, 0x96, !PT ;  /* 0x0000000406047212 */ /* 0x000fe400078e9607 */
[----:B------:R-:W-:Y:S02]  /*3710*/  IADD3 R18, PT, PT, R5, R22, R18 ;  /* 0x0000001605127210 */ /* 0x000fe40007ffe012 */
[----:B------:R-:W-:Y:S01]  /*3720*/  LOP3.LUT R5, R9, R24, R27, 0x96, !PT ;  /* 0x0000001809057212 */ /* 0x000fe200078e961b */
[----:B------:R-:W-:-:S04]  /*3730*/  IMAD.IADD R4, R4, 0x1, R25 ;  /* 0x0000000104047824 */ /* 0x000fc800078e0219 */
[----:B------:R-:W-:Y:S01]  /*3740*/  IMAD.IADD R5, R5, 0x1, R18 ;  /* 0x0000000105057824 */ /* 0x000fe200078e0212 */
[--C-:B------:R-:W-:Y:S02]  /*3750*/  SHF.R.U32.HI R9, RZ, 0xa, R4.reuse ;  /* 0x0000000aff097819 */ /* 0x100fe40000011604 */
[C-C-:B------:R-:W-:Y:S02]  /*3760*/  SHF.L.W.U32.HI R6, R4.reuse, 0xf, R4.reuse ;  /* 0x0000000f04067819 */ /* 0x140fe40000010e04 */
[----:B------:R-:W-:Y:S02]  /*3770*/  SHF.L.W.U32.HI R7, R4, 0xd, R4 ;  /* 0x0000000d04077819 */ /* 0x000fe40000010e04 */
[C-C-:B------:R-:W-:Y:S02]  /*3780*/  SHF.L.W.U32.HI R10, R5.reuse, 0xf, R5.reuse ;  /* 0x0000000f050a7819 */ /* 0x140fe40000010e05 */
[--C-:B------:R-:W-:Y:S02]  /*3790*/  SHF.L.W.U32.HI R11, R5, 0xd, R5.reuse ;  /* 0x0000000d050b7819 */ /* 0x100fe40000010e05 */
[----:B------:R-:W-:-:S02]  /*37a0*/  SHF.R.U32.HI R18, RZ, 0xa, R5 ;  /* 0x0000000aff127819 */ /* 0x000fc40000011605 */
[----:B------:R-:W-:Y:S02]  /*37b0*/  LOP3.LUT R6, R9, R6, R7, 0x96, !PT ;  /* 0x0000000609067212 */ /* 0x000fe400078e9607 */
[----:B------:R-:W5:Y:S01]  /*37c0*/  LDL R9, [R0+0xc] ;  /* 0x00000c0000097983 */ /* 0x000f620000100800 */
        /* <DEDUP_REMOVED lines=8> */
[----:B------:R-:W-:Y:S01]  /*3850*/  IADD3 R6, PT, PT, R12, R6, R19 ;  /* 0x000000060c067210 */ /* 0x000fe20007ffe013 */
[----:B------:R-:W5:Y:S01]  /*3860*/  LDL.64 R10, [R0+0x14] ;  /* 0x00001400000a7983 */ /* 0x000f620000100a00 */
[----:B------:R-:W-:Y:S02]  /*3870*/  IADD3 R13, PT, PT, R13, R18, R8 ;  /* 0x000000120d0d7210 */ /* 0x000fe40007ffe008 */
[----:B------:R-:W-:Y:S01]  /*3880*/  LOP3.LUT R22, R24, R22, R25, 0x96, !PT ;  /* 0x0000001618167212 */ /* 0x000fe200078e9619 */
[----:B------:R-:W-:Y:S01]  /*3890*/  IMAD.IADD R6, R7, 0x1, R6 ;  /* 0x0000000107067824 */ /* 0x000fe200078e0206 */
[----:B------:R-:W5:Y:S03]  /*38a0*/  LDL R25, [R0+0x10] ;  /* 0x0000100000197983 */ /* 0x000f660000100800 */
[----:B------:R-:W-:Y:S01]  /*38b0*/  IMAD.IADD R7, R22, 0x1, R13 ;  /* 0x0000000116077824 */ /* 0x000fe200078e020d */
[----:B------:R-:W5:Y:S04]  /*38c0*/  LDL R8, [R0+0x1c] ;  /* 0x00001c0000087983 */ /* 0x000f680000100800 */
[----:B------:R0:W-:Y:S04]  /*38d0*/  STL.128 [R0+0x2c], R4 ;  /* 0x00002c0400007387 */ /* 0x0001e80000100c00 */
[----:B------:R-:W5:Y:S04]  /*38e0*/  LDL R22, [R0+0x30] ;  /* 0x0000300000167983 */ /* 0x000f680000100800 */
[----:B------:R-:W5:Y:S01]  /*38f0*/  LDL.64 R18, [R0+0x34] ;  /* 0x0000340000127983 */ /* 0x000f620000100a00 */
[----:B------:R-:W-:-:S02]  /*3900*/  SHF.L.W.U32.HI R26, R7, 0xf, R7 ;  /* 0x0000000f071a7819 */ /* 0x000fc40000010e07 */
[--C-:B------:R-:W-:Y:S02]  /*3910*/  SHF.L.W.U32.HI R27, R7, 0xd, R7.reuse ;  /* 0x0000000d071b7819 */ /* 0x100fe40000010e07 */
[C-C-:B------:R-:W-:Y:S02]  /*3920*/  SHF.L.W.U32.HI R12, R6.reuse, 0xf, R6.reuse ;  /* 0x0000000f060c7819 */ /* 0x140fe40000010e06 */
[--C-:B------:R-:W-:Y:S02]  /*3930*/  SHF.L.W.U32.HI R13, R6, 0xd, R6.reuse ;  /* 0x0000000d060d7819 */ /* 0x100fe40000010e06 */
[----:B0-----:R-:W-:Y:S02]  /*3940*/  SHF.R.U32.HI R7, RZ, 0xa, R7 ;  /* 0x0000000aff077819 */ /* 0x001fe40000011607 */
[----:B------:R-:W-:Y:S02]  /*3950*/  SHF.R.U32.HI R24, RZ, 0xa, R6 ;  /* 0x0000000aff187819 */ /* 0x000fe40000011606 */
[----:B------:R-:W-:-:S02]  /*3960*/  LOP3.LUT R26, R7, R26, R27, 0x96, !PT ;  /* 0x0000001a071a7212 */ /* 0x000fc400078e961b */
[----:B------:R-:W-:Y:S01]  /*3970*/  LOP3.LUT R12, R24, R12, R13, 0x96, !PT ;  /* 0x0000000c180c7212 */ /* 0x000fe200078e960d */
[----:B------:R-:W-:-:S04]  /*3980*/  UIADD3 UR4, UPT, UPT, UR4, 0x10, URZ ;  /* 0x0000001004047890 */ /* 0x000fc8000fffe0ff */
[----:B------:R-:W-:Y:S01]  /*3990*/  UISETP.NE.AND UP0, UPT, UR4, 0x30, UPT ;  /* 0x000000300400788c */ /* 0x000fe2000bf05270 */
[C-C-:B--2---:R-:W-:Y:S02]  /*39a0*/  SHF.L.W.U32.HI R5, R21.reuse, 0x19, R21.reuse ;  /* 0x0000001915057819 */ /* 0x144fe40000010e15 */
[--C-:B------:R-:W-:Y:S02]  /*39b0*/  SHF.L.W.U32.HI R6, R21, 0xe, R21.reuse ;  /* 0x0000000e15067819 */ /* 0x100fe40000010e15 */
[----:B------:R-:W-:-:S04]  /*39c0*/  SHF.R.U32.HI R7, RZ, 0x3, R21 ;  /* 0x00000003ff077819 */ /* 0x000fc80000011615 */
[----:B------:R-:W-:Y:S02]  /*39d0*/  LOP3.LUT R5, R7, R5, R6, 0x96, !PT ;  /* 0x0000000507057212 */ /* 0x000fe400078e9606 */
[----:B---3--:R-:W-:-:S05]  /*39e0*/  IADD3 R12, PT, PT, R20, R12, R23 ;  /* 0x0000000c140c7210 */ /* 0x008fca0007ffe017 */
[----:B------:R-:W-:Y:S01]  /*39f0*/  IMAD.IADD R12, R5, 0x1, R12 ;  /* 0x00000001050c7824 */ /* 0x000fe200078e020c */
[----:B----4-:R-:W-:Y:S02]  /*3a00*/  IADD3 R13, PT, PT, R21, R26, R16 ;  /* 0x0000001a150d7210 */ /* 0x010fe40007ffe010 */
[C-C-:B-----5:R-:W-:Y:S02]  /*3a10*/  SHF.L.W.U32.HI R5, R14.reuse, 0x19, R14.reuse ;  /* 0x000000190e057819 */ /* 0x160fe40000010e0e */
[--C-:B------:R-:W-:Y:S02]  /*3a20*/  SHF.L.W.U32.HI R6, R14, 0xe, R14.reuse ;  /* 0x0000000e0e067819 */ /* 0x100fe40000010e0e */
[----:B------:R-:W-:-:S04]  /*3a30*/  SHF.R.U32.HI R7, RZ, 0x3, R14 ;  /* 0x00000003ff077819 */ /* 0x000fc8000001160e */
[----:B------:R-:W-:Y:S02]  /*3a40*/  LOP3.LUT R6, R7, R5, R6, 0x96, !PT ;  /* 0x0000000507067212 */ /* 0x000fe400078e9606 */
[C-C-:B------:R-:W-:Y:S02]  /*3a50*/  SHF.L.W.U32.HI R16, R12.reuse, 0xf, R12.reuse ;  /* 0x0000000f0c107819 */ /* 0x140fe40000010e0c */
[--C-:B------:R-:W-:Y:S01]  /*3a60*/  SHF.L.W.U32.HI R21, R12, 0xd, R12.reuse ;  /* 0x0000000d0c157819 */ /* 0x100fe20000010e0c */
        /* <DEDUP_REMOVED lines=26> */
[----:B------:R-:W-:Y:S02]  /*3c10*/  SHF.L.W.U32.HI R5, R25, 0xe, R25 ;  /* 0x0000000e19057819 */ /* 0x000fe40000010e19 */
[----:B------:R-:W-:-:S02]  /*3c20*/  LOP3.LUT R7, R17, R7, R16, 0x96, !PT ;  /* 0x0000000711077212 */ /* 0x000fc400078e9610 */
[--C-:B------:R-:W-:Y:S02]  /*3c30*/  SHF.R.U32.HI R6, RZ, 0x3, R25.reuse ;  /* 0x00000003ff067819 */ /* 0x100fe40000011619 */
[----:B------:R-:W-:Y:S02]  /*3c40*/  IADD3 R9, PT, PT, R9, R4, R22 ;  /* 0x0000000409097210 */ /* 0x000fe40007ffe016 */
[----:B------:R-:W-:Y:S02]  /*3c50*/  SHF.L.W.U32.HI R4, R25, 0x19, R25 ;  /* 0x0000001919047819 */ /* 0x000fe40000010e19 */
        /* <DEDUP_REMOVED lines=32> */
[----:B------:R-:W2:Y:S01]  /*3e60*/  LDL.128 R8, [R1+0x180] ;  /* 0x0001800001087983 */ /* 0x000ea20000100c00 */
[----:B------:R-:W0:Y:S03]  /*3e70*/  LDCU.64 UR4, c[0x4][0x40] ;  /* 0x01000800ff0477ac */ /* 0x000e260008000a00 */
[----:B------:R-:W3:Y:S01]  /*3e80*/  LDL.128 R4, [R1+0x170] ;  /* 0x0001700001047983 */ /* 0x000ee20000100c00 */
[----:B------:R-:W-:Y:S01]  /*3e90*/  IMAD.MOV.U32 R22, RZ, RZ, R3 ;  /* 0x000000ffff167224 */ /* 0x000fe200078e0003 */
[----:B0-----:R-:W-:-:S04]  /*3ea0*/  UIADD3 UR4, UP0, UPT, UR4, 0x8, URZ ;  /* 0x0000000804047890 */ /* 0x001fc8000ff1e0ff */
[----:B------:R-:W-:Y:S02]  /*3eb0*/  UIADD3.X UR5, UPT, UPT, URZ, UR5, URZ, UP0, !UPT ;  /* 0x00000005ff057290 */ /* 0x000fe400087fe4ff */
[----:B------:R-:W-:Y:S01]  /*3ec0*/  IMAD.U32 R20, RZ, RZ, UR4 ;  /* 0x00000004ff147e24 */ /* 0x000fe2000f8e00ff */
[----:B------:R-:W-:-:S03]  /*3ed0*/  UMOV UR4, URZ ;  /* 0x000000ff00047c82 */ /* 0x000fc60008000000 */
[----:B------:R-:W-:Y:S02]  /*3ee0*/  IMAD.U32 R21, RZ, RZ, UR5 ;  /* 0x00000005ff157e24 */ /* 0x000fe4000f8e00ff */
[----:B--2---:R-:W-:Y:S02]  /*3ef0*/  IMAD.MOV.U32 R19, RZ, RZ, R8 ;  /* 0x000000ffff137224 */ /* 0x004fe400078e0008 */
[----:B------:R-:W-:Y:S02]  /*3f00*/  IMAD.MOV.U32 R16, RZ, RZ, R9 ;  /* 0x000000ffff107224 */ /* 0x000fe400078e0009 */
[----:B------:R-:W-:Y:S02]  /*3f10*/  IMAD.MOV.U32 R17, RZ, RZ, R10 ;  /* 0x000000ffff117224 */ /* 0x000fe400078e000a */
[----:B------:R-:W-:Y:S02]  /*3f20*/  IMAD.MOV.U32 R0, RZ, RZ, R11 ;  /* 0x000000ffff007224 */ /* 0x000fe400078e000b */
[----:B---3--:R-:W-:-:S02]  /*3f30*/  IMAD.MOV.U32 R23, RZ, RZ, R4 ;  /* 0x000000ffff177224 */ /* 0x008fc400078e0004 */
[----:B------:R-:W-:Y:S02]  /*3f40*/  IMAD.MOV.U32 R18, RZ, RZ, R5 ;  /* 0x000000ffff127224 */ /* 0x000fe400078e0005 */
[----:B------:R-:W-:Y:S02]  /*3f50*/  IMAD.MOV.U32 R25, RZ, RZ, R6 ;  /* 0x000000ffff197224 */ /* 0x000fe400078e0006 */
[----:B------:R-:W-:-:S07]  /*3f60*/  IMAD.MOV.U32 R24, RZ, RZ, R7 ;  /* 0x000000ffff187224 */ /* 0x000fce00078e0007 */
.L_x_17:
[C-C-:B------:R-:W-:Y:S01]  /*3f70*/  SHF.L.W.U32.HI R12, R19.reuse, 0x1a, R19.reuse ;  /* 0x0000001a130c7819 */ /* 0x140fe20000010e13 */
[----:B------:R-:W2:Y:S01]  /*3f80*/  LDG.E R27, desc[UR8][R20.64+-0x8] ;  /* 0xfffff808141b7981 */ /* 0x000ea2000c1e1900 */
[C-C-:B------:R-:W-:Y:S02]  /*3f90*/  SHF.L.W.U32.HI R13, R19.reuse, 0x15, R19.reuse ;  /* 0x00000015130d7819 */ /* 0x140fe40000010e13 */
[----:B------:R-:W-:Y:S01]  /*3fa0*/  SHF.L.W.U32.HI R14, R19, 0x7, R19 ;  /* 0x00000007130e7819 */ /* 0x000fe20000010e13 */
[----:B------:R-:W3:Y:S01]  /*3fb0*/  LDG.E R28, desc[UR8][R20.64+-0x4] ;  /* 0xfffffc08141c7981 */ /* 0x000ee2000c1e1900 */
[C---:B------:R-:W-:Y:S02]  /*3fc0*/  SHF.L.W.U32.HI R26, R23.reuse, 0x1e, R23 ;  /* 0x0000001e171a7819 */ /* 0x040fe40000010e17 */
[----:B------:R-:W-:Y:S02]  /*3fd0*/  LOP3.LUT R13, R14, R12, R13, 0x96, !PT ;  /* 0x0000000c0e0d7212 */ /* 0x000fe400078e960d */
[----:B------:R-:W-:-:S02]  /*3fe0*/  SHF.L.W.U32.HI R15, R23, 0x13, R23 ;  /* 0x00000013170f7819 */ /* 0x000fc40000010e17 */
[----:B------:R-:W-:-:S04]  /*3ff0*/  SHF.L.W.U32.HI R12, R23, 0xa, R23 ;  /* 0x0000000a170c7819 */ /* 0x000fc80000010e17 */
[----:B------:R-:W-:Y:S02]  /*4000*/  LOP3.LUT R26, R12, R26, R15, 0x96, !PT ;  /* 0x0000001a0c1a7212 */ /* 0x000fe400078e960f */
[----:B------:R-:W-:-:S04]  /*4010*/  LOP3.LUT R12, R17, R19, R16, 0xb8, !PT ;  /* 0x00000013110c7212 */ /* 0x000fc800078eb810 */
[----:B------:R-:W-:Y:S02]  /*4020*/  IADD3 R0, PT, PT, R13, R12, R0 ;  /* 0x0000000c0d007210 */ /* 0x000fe40007ffe000 */
[----:B------:R-:W2:Y:S02]  /*4030*/  LDL.128 R12, [R22] ;  /* 0x00000000160c7983 */ /* 0x000ea40000100c00 */
[----:B--2---:R-:W-:-:S05]  /*4040*/  IADD3 R27, PT, PT, R12, R0, R27 ;  /* 0x000000000c1b7210 */ /* 0x004fca0007ffe01b */
[----:B------:R-:W-:-:S05]  /*4050*/  IMAD.IADD R0, R27, 0x1, R24 ;  /* 0x000000011b007824 */ /* 0x000fca00078e0218 */
[C-C-:B------:R-:W-:Y:S02]  /*4060*/  SHF.L.W.U32.HI R29, R0.reuse, 0x15, R0.reuse ;  /* 0x00000015001d7819 */ /* 0x140fe40000010e00 */
[C-C-:B------:R-:W-:Y:S02]  /*4070*/  SHF.L.W.U32.HI R12, R0.reuse, 0x1a, R0.reuse ;  /* 0x0000001a000c7819 */ /* 0x140fe40000010e00 */
[----:B------:R-:W-:-:S04]  /*4080*/  SHF.L.W.U32.HI R24, R0, 0x7, R0 ;  /* 0x0000000700187819 */ /* 0x000fc80000010e00 */
[----:B------:R-:W-:Y:S02]  /*4090*/  LOP3.LUT R12, R24, R12, R29, 0x96, !PT ;  /* 0x0000000c180c7212 */ /* 0x000fe400078e961d */
[----:B------:R-:W2:Y:S01]  /*40a0*/  LDG.E R29, desc[UR8][R20.64] ;  /* 0x00000008141d7981 */ /* 0x000ea2000c1e1900 */
[----:B------:R-:W-:-:S04]  /*40b0*/  LOP3.LUT R24, R16, R0, R19, 0xb8, !PT ;  /* 0x0000000010187212 */ /* 0x000fc800078eb813 */
[----:B------:R-:W-:Y:S02]  /*40c0*/  IADD3 R17, PT, PT, R12, R24, R17 ;  /* 0x000000180c117210 */ /* 0x000fe40007ffe011 */
[----:B------:R0:W4:Y:S02]  /*40d0*/  LDG.E R12, desc[UR8][R20.64+0x4] ;  /* 0x00000408140c7981 */ /* 0x000124000c1e1900 */
[----:B---3--:R-:W-:Y:S02]  /*40e0*/  IADD3 R28, PT, PT, R13, R17, R28 ;  /* 0x000000110d1c7210 */ /* 0x008fe40007ffe01c */
[----:B------:R-:W-:-:S03]  /*40f0*/  LOP3.LUT R24, R18, R25, R23, 0xe8, !PT ;  /* 0x0000001912187212 */ /* 0x000fc600078ee817 */
[----:B------:R-:W-:Y:S01]  /*4100*/  IMAD.IADD R17, R28, 0x1, R25 ;  /* 0x000000011c117824 */ /* 0x000fe200078e0219 */
[----:B------:R-:W-:-:S04]  /*4110*/  IADD3 R24, PT, PT, R27, R26, R24 ;  /* 0x0000001a1b187210 */ /* 0x000fc80007ffe018 */
[C-C-:B------:R-:W-:Y:S02]  /*4120*/  SHF.L.W.U32.HI R13, R17.reuse, 0x1a, R17.reuse ;  /* 0x0000001a110d7819 */ /* 0x140fe40000010e11 */
[C-C-:B------:R-:W-:Y:S02]  /*4130*/  SHF.L.W.U32.HI R26, R17.reuse, 0x15, R17.reuse ;  /* 0x00000015111a7819 */ /* 0x140fe40000010e11 */
[----:B------:R-:W-:-:S04]  /*4140*/  SHF.L.W.U32.HI R25, R17, 0x7, R17 ;  /* 0x0000000711197819 */ /* 0x000fc80000010e11 */
[----:B------:R-:W-:Y:S02]  /*4150*/  LOP3.LUT R13, R25, R13, R26, 0x96, !PT ;  /* 0x0000000d190d7212 */ /* 0x000fe400078e961a */
[----:B------:R-:W-:-:S04]  /*4160*/  LOP3.LUT R25, R19, R17, R0, 0xb8, !PT ;  /* 0x0000001113197212 */ /* 0x000fc800078eb800 */
[----:B------:R-:W-:Y:S01]  /*4170*/  IADD3 R13, PT, PT, R13, R25, R16 ;  /* 0x000000190d0d7210 */ /* 0x000fe20007ffe010 */
[----:B------:R-:W-:-:S04]  /*4180*/  UIADD3 UR4, UPT, UPT, UR4, 0x4, URZ ;  /* 0x0000000404047890 */ /* 0x000fc8000fffe0ff */
[----:B------:R-:W-:Y:S01]  /*4190*/  UISETP.NE.AND UP0, UPT, UR4, 0x40, UPT ;  /* 0x000000400400788c */ /* 0x000fe2000bf05270 */
[----:B0-----:R-:W-:Y:S01]  /*41a0*/  IADD3 R20, P0, PT, R20, 0x10, RZ ;  /* 0x0000001014147810 */ /* 0x001fe20007f1e0ff */
[----:B------:R-:W-:-:S04]  /*41b0*/  VIADD R22, R22, 0x10 ;  /* 0x0000001016167836 */ /* 0x000fc80000000000 */
[----:B------:R-:W-:Y:S01]  /*41c0*/  IMAD.X R21, RZ, RZ, R21, P0 ;  /* 0x000000ffff157224 */ /* 0x000fe200000e0615 */
        /* <DEDUP_REMOVED lines=8> */
[C---:B------:R-:W-:Y:S02]  /*4250*/  SHF.L.W.U32.HI R14, R24.reuse, 0x13, R24 ;  /* 0x00000013180e7819 */ /* 0x040fe40000010e18 */
[----:B----4-:R-:W-:Y:S02]  /*4260*/  IADD3 R12, PT, PT, R15, R13, R12 ;  /* 0x0000000d0f0c7210 */ /* 0x010fe40007ffe00c */
[C-C-:B------:R-:W-:Y:S02]  /*4270*/  SHF.L.W.U32.HI R13, R24.reuse, 0x1e, R24.reuse ;  /* 0x0000001e180d7819 */ /* 0x140fe40000010e18 */
[--C-:B------:R-:W-:Y:S02]  /*4280*/  SHF.L.W.U32.HI R15, R24, 0xa, R24.reuse ;  /* 0x0000000a180f7819 */ /* 0x100fe40000010e18 */
[----:B------:R-:W-:-:S02]  /*4290*/  LOP3.LUT R25, R23, R18, R24, 0xe8, !PT ;  /* 0x0000001217197212 */ /* 0x000fc400078ee818 */
[----:B------:R-:W-:-:S04]  /*42a0*/  LOP3.LUT R13, R15, R13, R14, 0x96, !PT ;  /* 0x0000000d0f0d7212 */ /* 0x000fc800078e960e */
[----:B------:R-:W-:-:S04]  /*42b0*/  IADD3 R25, PT, PT, R28, R13, R25 ;  /* 0x0000000d1c197210 */ /* 0x000fc80007ffe019 */
[C-C-:B------:R-:W-:Y:S02]  /*42c0*/  SHF.L.W.U32.HI R13, R25.reuse, 0x1e, R25.reuse ;  /* 0x0000001e190d7819 */ /* 0x140fe40000010e19 */
[C-C-:B------:R-:W-:Y:S02]  /*42d0*/  SHF.L.W.U32.HI R14, R25.reuse, 0x13, R25.reuse ;  /* 0x00000013190e7819 */ /* 0x140fe40000010e19 */
[--C-:B------:R-:W-:Y:S02]  /*42e0*/  SHF.L.W.U32.HI R15, R25, 0xa, R25.reuse ;  /* 0x0000000a190f7819 */ /* 0x100fe40000010e19 */
[----:B------:R-:W-:Y:S02]  /*42f0*/  LOP3.LUT R18, R24, R23, R25, 0xe8, !PT ;  /* 0x0000001718127212 */ /* 0x000fe400078ee819 */
[----:B------:R-:W-:-:S04]  /*4300*/  LOP3.LUT R14, R15, R13, R14, 0x96, !PT ;  /* 0x0000000d0f0e7212 */ /* 0x000fc800078e960e */
[----:B------:R-:W-:-:S04]  /*4310*/  IADD3 R18, PT, PT, R29, R14, R18 ;  /* 0x0000000e1d127210 */ /* 0x000fc80007ffe012 */
[C-C-:B------:R-:W-:Y:S02]  /*4320*/  SHF.L.W.U32.HI R13, R18.reuse, 0x1e, R18.reuse ;  /* 0x0000001e120d7819 */ /* 0x140fe40000010e12 */
[C-C-:B------:R-:W-:Y:S02]  /*4330*/  SHF.L.W.U32.HI R14, R18.reuse, 0x13, R18.reuse ;  /* 0x00000013120e7819 */ /* 0x140fe40000010e12 */
[----:B------:R-:W-:-:S04]  /*4340*/  SHF.L.W.U32.HI R15, R18, 0xa, R18 ;  /* 0x0000000a120f7819 */ /* 0x000fc80000010e12 */
[----:B------:R-:W-:Y:S02]  /*4350*/  LOP3.LUT R13, R15, R13, R14, 0x96, !PT ;  /* 0x0000000d0f0d7212 */ /* 0x000fe400078e960e */
[----:B------:R-:W-:Y:S01]  /*4360*/  LOP3.LUT R14, R25, R24, R18, 0xe8, !PT ;  /* 0x00000018190e7212 */ /* 0x000fe200078ee812 */
[----:B------:R-:W-:-:S03]  /*4370*/  IMAD.IADD R19, R12, 0x1, R23 ;  /* 0x000000010c137824 */ /* 0x000fc600078e0217 */
[----:B------:R-:W-:Y:S01]  /*4380*/  IADD3 R23, PT, PT, R12, R13, R14 ;  /* 0x0000000d0c177210 */ /* 0x000fe20007ffe00e */
[----:B------:R-:W-:Y:S06]  /*4390*/  BRA.U UP0, `(.L_x_17) ;  /* 0xfffffff900f47547 */ /* 0x000fec000b83ffff */
[----:B------:R-:W-:Y:S01]  /*43a0*/  IMAD.IADD R4, R23, 0x1, R4 ;  /* 0x0000000117047824 */ /* 0x000fe200078e0204 */
[----:B------:R3:W-:Y:S01]  /*43b0*/  STL.128 [R1+0x120], RZ ;  /* 0x000120ff01007387 */ /* 0x0007e20000100c00 */
[----:B------:R-:W-:Y:S02]  /*43c0*/  IMAD.IADD R5, R18, 0x1, R5 ;  /* 0x0000000112057824 */ /* 0x000fe400078e0205 */
[----:B------:R-:W-:Y:S01]  /*43d0*/  IMAD.IADD R6, R6, 0x1, R25 ;  /* 0x0000000106067824 */ /* 0x000fe200078e0219 */
[----:B------:R3:W-:Y:S01]  /*43e0*/  STL.128 [R1+0x130], RZ ;  /* 0x000130ff01007387 */ /* 0x0007e20000100c00 */
[----:B------:R-:W-:Y:S02]  /*43f0*/  IMAD.IADD R7, R7, 0x1, R24 ;  /* 0x0000000107077824 */ /* 0x000fe400078e0218 */
[----:B------:R-:W-:Y:S01]  /*4400*/  IMAD.IADD R8, R19, 0x1, R8 ;  /* 0x0000000113087824 */ /* 0x000fe200078e0208 */
[----:B------:R3:W-:Y:S01]  /*4410*/  STL.128 [R1+0x140], RZ ;  /* 0x000140ff01007387 */ /* 0x0007e20000100c00 */
[----:B------:R-:W-:-:S02]  /*4420*/  IMAD.IADD R9, R16, 0x1, R9 ;  /* 0x0000000110097824 */ /* 0x000fc400078e0209 */
[----:B------:R-:W-:Y:S01]  /*4430*/  IMAD.IADD R10, R10, 0x1, R17 ;  /* 0x000000010a0a7824 */ /* 0x000fe200078e0211 */
[----:B------:R3:W-:Y:S01]  /*4440*/  STL.128 [R1+0x170], R4 ;  /* 0x0001700401007387 */ /* 0x0007e20000100c00 */
[----:B------:R-:W-:-:S03]  /*4450*/  IMAD.IADD R11, R11, 0x1, R0 ;  /* 0x000000010b0b7824 */ /* 0x000fc600078e0200 */
[----:B------:R3:W-:Y:S04]  /*4460*/  STL.64 [R1+0x150], RZ ;  /* 0x000150ff01007387 */ /* 0x0007e80000100a00 */
[----:B------:R3:W-:Y:S02]  /*4470*/  STL.128 [R1+0x180], R8 ;  /* 0x0001800801007387 */ /* 0x0007e40000100c00 */
.L_x_5:
[----:B-123--:R-:W2:Y:S04]  /*4480*/  LDL.128 R4, [R1+0x120] ;  /* 0x0001200001047983 */ /* 0x00eea80000100c00 */
[----:B------:R-:W3:Y:S04]  /*4490*/  LDL R22, [R1+0x160] ;  /* 0x0001600001167983 */ /* 0x000ee80000100800 */
[----:B0-----:R-:W3:Y:S01]  /*44a0*/  LDL.64 R8, [R1+0x168] ;  /* 0x0001680001087983 */ /* 0x001ee20000100a00 */
[----:B--2---:R-:W-:Y:S02]  /*44b0*/  PRMT R10, R4, 0x7771, RZ ;  /* 0x00007771040a7816 */ /* 0x004fe400000000ff */
[----:B------:R-:W-:-:S02]  /*44c0*/  PRMT R0, R5, 0x7771, RZ ;  /* 0x0000777105007816 */ /* 0x000fc400000000ff */
[----:B------:R-:W-:Y:S01]  /*44d0*/  PRMT R14, R6, 0x7770, RZ ;  /* 0x00007770060e7816 */ /* 0x000fe200000000ff */
[----:B------:R-:W-:Y:S01]  /*44e0*/  IMAD.U32 R10, R10, 0x10000, RZ ;  /* 0x000100000a0a7824 */ /* 0x000fe200078e00ff */
[----:B------:R-:W-:Y:S01]  /*44f0*/  PRMT R15, R7, 0x7770, RZ ;  /* 0x00007770070f7816 */ /* 0x000fe200000000ff */
[----:B------:R-:W-:Y:S01]  /*4500*/  IMAD.U32 R12, R0, 0x10000, RZ ;  /* 0x00010000000c7824 */ /* 0x000fe200078e00ff */
[----:B---3--:R-:W-:Y:S02]  /*4510*/  LEA R22, P0, R22, R8, 0x3 ;  /* 0x0000000816167211 */ /* 0x008fe400078018ff */
[----:B------:R-:W-:Y:S02]  /*4520*/  PRMT R8, R4, 0x7770, RZ ;  /* 0x0000777004087816 */ /* 0x000fe400000000ff */
[----:B------:R-:W-:Y:S01]  /*4530*/  PRMT R0, R5, 0x7770, RZ ;  /* 0x0000777005007816 */ /* 0x000fe200000000ff */
[----:B------:R-:W-:Y:S01]  /*4540*/  IMAD.X R23, RZ, RZ, R9, P0 ;  /* 0x000000ffff177224 */ /* 0x000fe200000e0609 */
[----:B------:R-:W-:-:S02]  /*4550*/  LOP3.LUT R11, R10, 0xff0000, RZ, 0xc0, !PT ;  /* 0x00ff00000a0b7812 */ /* 0x000fc400078ec0ff */
[----:B------:R-:W-:Y:S02]  /*4560*/  LOP3.LUT R13, R12, 0xff0000, RZ, 0xc0, !PT ;  /* 0x00ff00000c0d7812 */ /* 0x000fe400078ec0ff */
[----:B------:R-:W-:Y:S01]  /*4570*/  SHF.R.U64 R9, R22, 0x18, R23 ;  /* 0x0000001816097819 */ /* 0x000fe20000001217 */
[----:B------:R-:W-:Y:S01]  /*4580*/  IMAD R12, R8, 0x1000000, R11 ;  /* 0x01000000080c7824 */ /* 0x000fe200078e020b */
[----:B------:R-:W-:Y:S01]  /*4590*/  PRMT R8, R6, 0x7771, RZ ;  /* 0x0000777106087816 */ /* 0x000fe200000000ff */
[----:B------:R-:W-:Y:S01]  /*45a0*/  IMAD R13, R0, 0x1000000, R13 ;  /* 0x01000000000d7824 */ /* 0x000fe200078e020d */
[----:B------:R-:W-:Y:S01]  /*45b0*/  PRMT R0, R7, 0x7771, RZ ;  /* 0x0000777107007816 */ /* 0x000fe200000000ff */
[----:B------:R-:W-:Y:S01]  /*45c0*/  STL.64 [R1+0x168], R22 ;  /* 0x0001681601007387 */ /* 0x000fe20000100a00 */
[--C-:B------:R-:W-:Y:S01]  /*45d0*/  SHF.R.U32.HI R10, RZ, 0x8, R23.reuse ;  /* 0x00000008ff0a7819 */ /* 0x100fe20000011617 */
[----:B------:R-:W-:Y:S01]  /*45e0*/  IMAD.U32 R16, R8, 0x10000, RZ ;  /* 0x0001000008107824 */ /* 0x000fe200078e00ff */
[--C-:B------:R-:W-:Y:S01]  /*45f0*/  SHF.R.U64 R8, R22, 0x8, R23.reuse ;  /* 0x0000000816087819 */ /* 0x100fe20000001217 */
[----:B------:R-:W-:Y:S01]  /*4600*/  IMAD.U32 R17, R0, 0x10000, RZ ;  /* 0x0001000000117824 */ /* 0x000fe200078e00ff */
[----:B------:R-:W-:-:S02]  /*4610*/  SHF.R.U64 R0, R22, 0x10, R23 ;  /* 0x0000001016007819 */ /* 0x000fc40000001217 */
[--C-:B------:R-:W-:Y:S02]  /*4620*/  SHF.R.U32.HI R11, RZ, 0x10, R23.reuse ;  /* 0x00000010ff0b7819 */ /* 0x100fe40000011617 */
[----:B------:R-:W-:Y:S02]  /*4630*/  SHF.R.U32.HI R20, RZ, 0x18, R23 ;  /* 0x00000018ff147819 */ /* 0x000fe40000011617 */
[----:B------:R-:W-:Y:S02]  /*4640*/  LOP3.LUT R21, R16, 0xff0000, RZ, 0xc0, !PT ;  /* 0x00ff000010157812 */ /* 0x000fe400078ec0ff */
[----:B------:R-:W-:Y:S02]  /*4650*/  LOP3.LUT R24, R17, 0xff0000, RZ, 0xc0, !PT ;  /* 0x00ff000011187812 */ /* 0x000fe400078ec0ff */
[----:B------:R-:W-:Y:S01]  /*4660*/  PRMT R17, R8, 0x3340, R22 ;  /* 0x0000334008117816 */ /* 0x000fe20000000016 */
[----:B------:R-:W-:Y:S01]  /*4670*/  IMAD R14, R14, 0x1000000, R21 ;  /* 0x010000000e0e7824 */ /* 0x000fe200078e0215 */
[----:B------:R-:W-:Y:S01]  /*4680*/  PRMT R16, R9, 0x3340, R0 ;  /* 0x0000334009107816 */ /* 0x000fe20000000000 */
[----:B------:R-:W-:Y:S01]  /*4690*/  IMAD R15, R15, 0x1000000, R24 ;  /* 0x010000000f0f7824 */ /* 0x000fe200078e0218 */
[----:B------:R-:W-:-:S02]  /*46a0*/  PRMT R18, R10, 0x3340, R23 ;  /* 0x000033400a127816 */ /* 0x000fc40000000017 */
[----:B------:R-:W-:Y:S02]  /*46b0*/  PRMT R19, R20, 0x3340, R11 ;  /* 0x0000334014137816 */ /* 0x000fe4000000000b */
[----:B------:R-:W-:Y:S02]  /*46c0*/  PRMT R17, R16, 0x5410, R17 ;  /* 0x0000541010117816 */ /* 0x000fe40000000011 */
[----:B------:R-:W-:Y:S02]  /*46d0*/  PRMT R16, R19, 0x5410, R18 ;  /* 0x0000541013107816 */ /* 0x000fe40000000012 */
[C---:B------:R-:W-:Y:S02]  /*46e0*/  PRMT R21, R5.reuse, 0x7772, RZ ;  /* 0x0000777205157816 */ /* 0x040fe400000000ff */
[----:B------:R-:W-:Y:S01]  /*46f0*/  PRMT R18, R5, 0x7773, RZ ;  /* 0x0000777305127816 */ /* 0x000fe200000000ff */
[----:B------:R-:W-:Y:S01]  /*4700*/  STL.64 [R1+0x158], R16 ;  /* 0x0001581001007387 */ /* 0x000fe20000100a00 */
[C---:B------:R-:W-:Y:S01]  /*4710*/  PRMT R25, R6.reuse, 0x7772, RZ ;  /* 0x0000777206197816 */ /* 0x040fe200000000ff */
[----:B------:R-:W-:Y:S01]  /*4720*/  IMAD.SHL.U32 R21, R21, 0x100, RZ ;  /* 0x0000010015157824 */ /* 0x000fe200078e00ff */
[----:B------:R-:W-:-:S02]  /*4730*/  PRMT R5, R6, 0x7773, RZ ;  /* 0x0000777306057816 */ /* 0x000fc400000000ff */
[C---:B------:R-:W-:Y:S01]  /*4740*/  PRMT R24, R4.reuse, 0x7772, RZ ;  /* 0x0000777204187816 */ /* 0x040fe200000000ff */
[----:B------:R-:W-:Y:S01]  /*4750*/  IMAD.SHL.U32 R25, R25, 0x100, RZ ;  /* 0x0000010019197824 */ /* 0x000fe200078e00ff */
[C---:B------:R-:W-:Y:S02]  /*4760*/  PRMT R6, R7.reuse, 0x7772, RZ ;  /* 0x0000777207067816 */ /* 0x040fe400000000ff */
[----:B------:R-:W-:Y:S01]  /*4770*/  PRMT R19, R4, 0x7773, RZ ;  /* 0x0000777304137816 */ /* 0x000fe200000000ff */
[----:B------:R-:W-:Y:S01]  /*4780*/  IMAD.SHL.U32 R24, R24, 0x100, RZ ;  /* 0x0000010018187824 */ /* 0x000fe200078e00ff */
[----:B------:R-:W-:Y:S01]  /*4790*/  PRMT R4, R7, 0x7773, RZ ;  /* 0x0000777307047816 */ /* 0x000fe200000000ff */
[----:B------:R-:W-:Y:S01]  /*47a0*/  IMAD.SHL.U32 R6, R6, 0x100, RZ ;  /* 0x0000010006067824 */ /* 0x000fe200078e00ff */
[----:B------:R-:W-:Y:S02]  /*47b0*/  LOP3.LUT R13, R18, R13, R21, 0xfe, !PT ;  /* 0x0000000d120d7212 */ /* 0x000fe400078efe15 */
[----:B------:R-:W-:-:S02]  /*47c0*/  LOP3.LUT R12, R19, R12, R24, 0xfe, !PT ;  /* 0x0000000c130c7212 */ /* 0x000fc400078efe18 */
[----:B------:R-:W-:Y:S02]  /*47d0*/  LOP3.LUT R14, R5, R14, R25, 0xfe, !PT ;  /* 0x0000000e050e7212 */ /* 0x000fe400078efe19 */
[----:B------:R-:W-:-:S05]  /*47e0*/  LOP3.LUT R15, R4, R15, R6, 0xfe, !PT ;  /* 0x0000000f040f7212 */ /* 0x000fca00078efe06 */
[----:B------:R0:W-:Y:S04]  /*47f0*/  STL.128 [R3], R12 ;  /* 0x0000000c03007387 */ /* 0x0001e80000100c00 */
[----:B------:R-:W2:Y:S02]  /*4800*/  LDL.128 R4, [R1+0x130] ;  /* 0x0001300001047983 */ /* 0x000ea40000100c00 */
[----:B--2---:R-:W-:Y:S02]  /*4810*/  PRMT R25, R6, 0x7771, RZ ;  /* 0x0000777106197816 */ /* 0x004fe400000000ff */
[----:B------:R-:W-:Y:S02]  /*4820*/  PRMT R18, R5, 0x7771, RZ ;  /* 0x0000777105127816 */ /* 0x000fe400000000ff */
[----:B0-----:R-:W-:Y:S01]  /*4830*/  PRMT R13, R7, 0x7771, RZ ;  /* 0x00007771070d7816 */ /* 0x001fe200000000ff */
[----:B------:R-:W-:Y:S01]  /*4840*/  IMAD.U32 R25, R25, 0x10000, RZ ;  /* 0x0001000019197824 */ /* 0x000fe200078e00ff */
[----:B------:R-:W-:Y:S01]  /*4850*/  PRMT R21, R4, 0x7771, RZ ;  /* 0x0000777104157816 */ /* 0x000fe200000000ff */
[----:B------:R-:W-:Y:S01]  /*4860*/  IMAD.U32 R18, R18, 0x10000, RZ ;  /* 0x0001000012127824 */ /* 0x000fe200078e00ff */
[----:B------:R-:W-:Y:S01]  /*4870*/  PRMT R16, R6, 0x7770, RZ ;  /* 0x0000777006107816 */ /* 0x000fe200000000ff */
[----:B------:R-:W-:Y:S01]  /*4880*/  IMAD.U32 R13, R13, 0x10000, RZ ;  /* 0x000100000d0d7824 */ /* 0x000fe200078e00ff */
[----:B------:R-:W-:Y:S01]  /*4890*/  LOP3.LUT R25, R25, 0xff0000, RZ, 0xc0, !PT ;  /* 0x00ff000019197812 */ /* 0x000fe200078ec0ff */
[----:B------:R-:W-:Y:S01]  /*48a0*/  IMAD.U32 R21, R21, 0x10000, RZ ;  /* 0x0001000015157824 */ /* 0x000fe200078e00ff */
[----:B------:R-:W-:-:S02]  /*48b0*/  PRMT R19, R5, 0x7770, RZ ;  /* 0x0000777005137816 */ /* 0x000fc400000000ff */
[----:B------:R-:W-:Y:S01]  /*48c0*/  LOP3.LUT R18, R18, 0xff0000, RZ, 0xc0, !PT ;  /* 0x00ff000012127812 */ /* 0x000fe200078ec0ff */
[----:B------:R-:W-:Y:S01]  /*48d0*/  IMAD R16, R16, 0x1000000, R25 ;  /* 0x0100000010107824 */ /* 0x000fe200078e0219 */
[C---:B------:R-:W-:Y:S02]  /*48e0*/  PRMT R15, R5.reuse, 0x7772, RZ ;  /* 0x00007772050f7816 */ /* 0x040fe400000000ff */
[----:B------:R-:W-:Y:S01]  /*48f0*/  PRMT R14, R5, 0x7773, RZ ;  /* 0x00007773050e7816 */ /* 0x000fe200000000ff */
[----:B------:R-:W-:Y:S01]  /*4900*/  IMAD R19, R19, 0x1000000, R18 ;  /* 0x0100000013137824 */ /* 0x000fe200078e0212 */
[----:B------:R-:W-:Y:S01]  /*4910*/  LOP3.LUT R25, R13, 0xff0000, RZ, 0xc0, !PT ;  /* 0x00ff00000d197812 */ /* 0x000fe200078ec0ff */
[----:B------:R-:W-:Y:S01]  /*4920*/  IMAD.SHL.U32 R15, R15, 0x100, RZ ;  /* 0x000001000f0f7824 */ /* 0x000fe200078e00ff */
[----:B------:R-:W-:Y:S02]  /*4930*/  PRMT R24, R4, 0x7770, RZ ;  /* 0x0000777004187816 */ /* 0x000fe400000000ff */
[----:B------:R-:W-:-:S02]  /*4940*/  LOP3.LUT R21, R21, 0xff0000, RZ, 0xc0, !PT ;  /* 0x00ff000015157812 */ /* 0x000fc400078ec0ff */
[----:B------:R-:W-:Y:S02]  /*4950*/  PRMT R5, R6, 0x7772, RZ ;  /* 0x0000777206057816 */ /* 0x000fe400000000ff */
[----:B------:R-:W-:Y:S01]  /*4960*/  PRMT R18, R7, 0x7770, RZ ;  /* 0x0000777007127816 */ /* 0x000fe200000000ff */
[----:B------:R-:W-:Y:S01]  /*4970*/  IMAD R21, R24, 0x1000000, R21 ;  /* 0x0100000018157824 */ /* 0x000fe200078e0215 */
[----:B------:R-:W-:Y:S01]  /*4980*/  PRMT R13, R6, 0x7773, RZ ;  /* 0x00007773060d7816 */ /* 0x000fe200000000ff */
[----:B------:R-:W-:Y:S01]  /*4990*/  IMAD.SHL.U32 R24, R5, 0x100, RZ ;  /* 0x0000010005187824 */ /* 0x000fe200078e00ff */
[----:B------:R-:W-:Y:S01]  /*49a0*/  PRMT R17, R4, 0x7772, RZ ;  /* 0x0000777204117816 */ /* 0x000fe200000000ff */
[----:B------:R-:W-:Y:S01]  /*49b0*/  IMAD R18, R18, 0x1000000, R25 ;  /* 0x0100000012127824 */ /* 0x000fe200078e0219 */
[----:B------:R-:W-:Y:S02]  /*49c0*/  PRMT R6, R7, 0x7772, RZ ;  /* 0x0000777207067816 */ /* 0x000fe400000000ff */
[----:B------:R-:W-:Y:S01]  /*49d0*/  PRMT R4, R4, 0x7773, RZ ;  /* 0x0000777304047816 */ /* 0x000fe200000000ff */
[----:B------:R-:W-:Y:S01]  /*49e0*/  IMAD.SHL.U32 R17, R17, 0x100, RZ ;  /* 0x0000010011117824 */ /* 0x000fe200078e00ff */
[----:B------:R-:W-:Y:S01]  /*49f0*/  PRMT R7, R7, 0x7773, RZ ;  /* 0x0000777307077816 */ /* 0x000fe200000000ff */
[----:B------:R-:W-:Y:S01]  /*4a00*/  IMAD.SHL.U32 R25, R6, 0x100, RZ ;  /* 0x0000010006197824 */ /* 0x000fe200078e00ff */
        /* <DEDUP_REMOVED lines=14> */
[----:B0-----:R-:W-:-:S02]  /*4af0*/  LOP3.LUT R5, R13, 0xff0000, RZ, 0xc0, !PT ;  /* 0x00ff00000d057812 */ /* 0x001fc400078ec0ff */
[----:B------:R-:W-:Y:S02]  /*4b00*/  PRMT R13, R19, 0x7771, RZ ;  /* 0x00007771130d7816 */ /* 0x000fe400000000ff */
[----:B------:R-:W-:Y:S01]  /*4b10*/  LOP3.LUT R4, R15, 0xff0000, RZ, 0xc0, !PT ;  /* 0x00ff00000f047812 */ /* 0x000fe200078ec0ff */
[----:B------:R-:W-:Y:S01]  /*4b20*/  IMAD R5, R14, 0x1000000, R5 ;  /* 0x010000000e057824 */ /* 0x000fe200078e0205 */
[----:B------:R-:W-:Y:S01]  /*4b30*/  PRMT R24, R18, 0x7770, RZ ;  /* 0x0000777012187816 */ /* 0x000fe200000000ff */
[----:B------:R-:W-:Y:S01]  /*4b40*/  IMAD.U32 R13, R13, 0x10000, RZ ;  /* 0x000100000d0d7824 */ /* 0x000fe200078e00ff */
[----:B------:R-:W-:Y:S01]  /*4b50*/  LOP3.LUT R25, R25, 0xff0000, RZ, 0xc0, !PT ;  /* 0x00ff000019197812 */ /* 0x000fe200078ec0ff */
[----:B------:R-:W-:Y:S01]  /*4b60*/  IMAD R4, R21, 0x1000000, R4 ;  /* 0x0100000015047824 */ /* 0x000fe200078e0204 */
[C---:B------:R-:W-:Y:S02]  /*4b70*/  PRMT R21, R16.reuse, 0x7772, RZ ;  /* 0x0000777210157816 */ /* 0x040fe400000000ff */
[----:B------:R-:W-:Y:S01]  /*4b80*/  PRMT R7, R16, 0x7773, RZ ;  /* 0x0000777310077816 */ /* 0x000fe200000000ff */
[----:B------:R-:W-:Y:S01]  /*4b90*/  IMAD R6, R24, 0x1000000, R25 ;  /* 0x0100000018067824 */ /* 0x000fe200078e0219 */
[----:B------:R-:W-:Y:S01]  /*4ba0*/  PRMT R15, R17, 0x7772, RZ ;  /* 0x00007772110f7816 */ /* 0x000fe200000000ff */
[----:B------:R-:W-:Y:S01]  /*4bb0*/  IMAD.SHL.U32 R21, R21, 0x100, RZ ;  /* 0x0000010015157824 */ /* 0x000fe200078e00ff */
[----:B------:R-:W-:-:S02]  /*4bc0*/  PRMT R14, R17, 0x7773, RZ ;  /* 0x00007773110e7816 */ /* 0x000fc400000000ff */
[----:B------:R-:W-:Y:S01]  /*4bd0*/  PRMT R16, R18, 0x7772, RZ ;  /* 0x0000777212107816 */ /* 0x000fe200000000ff */
[----:B------:R-:W-:Y:S01]  /*4be0*/  IMAD.SHL.U32 R15, R15, 0x100, RZ ;  /* 0x000001000f0f7824 */ /* 0x000fe200078e00ff */
[----:B------:R-:W-:Y:S02]  /*4bf0*/  PRMT R24, R19, 0x7770, RZ ;  /* 0x0000777013187816 */ /* 0x000fe400000000ff */
[----:B------:R-:W-:Y:S01]  /*4c00*/  LOP3.LUT R25, R13, 0xff0000, RZ, 0xc0, !PT ;  /* 0x00ff00000d197812 */ /* 0x000fe200078ec0ff */
[----:B------:R-:W-:Y:S01]  /*4c10*/  IMAD.SHL.U32 R16, R16, 0x100, RZ ;  /* 0x0000010010107824 */ /* 0x000fe200078e00ff */
[C---:B------:R-:W-:Y:S02]  /*4c20*/  PRMT R17, R19.reuse, 0x7772, RZ ;  /* 0x0000777213117816 */ /* 0x040fe400000000ff */
[----:B------:R-:W-:Y:S01]  /*4c30*/  PRMT R13, R18, 0x7773, RZ ;  /* 0x00007773120d7816 */ /* 0x000fe200000000ff */
[----:B------:R-:W-:Y:S01]  /*4c40*/  IMAD R18, R24, 0x1000000, R25 ;  /* 0x0100000018127824 */ /* 0x000fe200078e0219 */
[----:B------:R-:W-:Y:S01]  /*4c50*/  PRMT R19, R19, 0x7773, RZ ;  /* 0x0000777313137816 */ /* 0x000fe200000000ff */
[----:B------:R-:W-:Y:S01]  /*4c60*/  IMAD.SHL.U32 R17, R17, 0x100, RZ ;  /* 0x0000010011117824 */ /* 0x000fe200078e00ff */
[----:B------:R-:W-:-:S02]  /*4c70*/  LOP3.LUT R4, R7, R4, R21, 0xfe, !PT ;  /* 0x0000000407047212 */ /* 0x000fc400078efe15 */
[----:B------:R-:W-:Y:S02]  /*4c80*/  LOP3.LUT R5, R14, R5, R15, 0xfe, !PT ;  /* 0x000000050e057212 */ /* 0x000fe400078efe0f */
[----:B------:R-:W-:Y:S02]  /*4c90*/  LOP3.LUT R6, R13, R6, R16, 0xfe, !PT ;  /* 0x000000060d067212 */ /* 0x000fe400078efe10 */
[----:B------:R-:W-:-:S05]  /*4ca0*/  LOP3.LUT R7, R19, R18, R17, 0xfe, !PT ;  /* 0x0000001213077212 */ /* 0x000fca00078efe11 */
[----:B------:R0:W-:Y:S04]  /*4cb0*/  STL.128 [R3+0x20], R4 ;  /* 0x0000200403007387 */ /* 0x0001e80000100c00 */
[----:B------:R-:W2:Y:S01]  /*4cc0*/  LDL.64 R14, [R1+0x150] ;  /* 0x00015000010e7983 */ /* 0x000ea20000100a00 */
[----:B------:R-:W-:Y:S01]  /*4cd0*/  IMAD.U32 R16, R0, 0x10000, RZ ;  /* 0x0001000000107824 */ /* 0x000fe200078e00ff */
[----:B------:R-:W-:Y:S01]  /*4ce0*/  UMOV UR4, URZ ;  /* 0x000000ff00047c82 */ /* 0x000fe20008000000 */
[----:B------:R-:W-:Y:S02]  /*4cf0*/  IMAD.U32 R13, R11, 0x10000, RZ ;  /* 0x000100000b0d7824 */ /* 0x000fe400078e00ff */
[----:B------:R-:W-:Y:S01]  /*4d00*/  IMAD.SHL.U32 R8, R8, 0x100, RZ ;  /* 0x0000010008087824 */ /* 0x000fe200078e00ff */
[----:B------:R-:W-:Y:S01]  /*4d10*/  LOP3.LUT R18, R16, 0xff0000, RZ, 0xc0, !PT ;  /* 0x00ff000010127812 */ /* 0x000fe200078ec0ff */
[----:B------:R-:W-:Y:S01]  /*4d20*/  IMAD.SHL.U32 R10, R10, 0x100, RZ ;  /* 0x000001000a0a7824 */ /* 0x000fe200078e00ff */
[----:B------:R-:W-:-:S03]  /*4d30*/  LOP3.LUT R17, R13, 0xff0000, RZ, 0xc0, !PT ;  /* 0x00ff00000d117812 */ /* 0x000fc600078ec0ff */
[----:B------:R-:W-:Y:S01]  /*4d40*/  IMAD R18, R9, 0x1000000, R18 ;  /* 0x0100000009127824 */ /* 0x000fe200078e0212 */
[----:B------:R-:W-:Y:S01]  /*4d50*/  LOP3.LUT R9, R22, 0xff, RZ, 0xc0, !PT ;  /* 0x000000ff16097812 */ /* 0x000fe200078ec0ff */
[----:B------:R-:W-:Y:S01]  /*4d60*/  IMAD R17, R20, 0x1000000, R17 ;  /* 0x0100000014117824 */ /* 0x000fe200078e0211 */
[----:B0-----:R-:W-:Y:S02]  /*4d70*/  LOP3.LUT R6, R23, 0xff, RZ, 0xc0, !PT ;  /* 0x000000ff17067812 */ /* 0x001fe400078ec0ff */
[----:B------:R-:W-:Y:S02]  /*4d80*/  LOP3.LUT R7, R8, 0xff00, RZ, 0xc0, !PT ;  /* 0x0000ff0008077812 */ /* 0x000fe400078ec0ff */
[----:B------:R-:W-:Y:S02]  /*4d90*/  LOP3.LUT R10, R10, 0xff00, RZ, 0xc0, !PT ;  /* 0x0000ff000a0a7812 */ /* 0x000fe400078ec0ff */
[----:B------:R-:W-:Y:S02]  /*4da0*/  IADD3 R7, PT, PT, R9, R18, R7 ;  /* 0x0000001209077210 */ /* 0x000fe40007ffe007 */
[----:B------:R-:W-:-:S02]  /*4db0*/  IADD3 R6, PT, PT, R6, R17, R10 ;  /* 0x0000001106067210 */ /* 0x000fc40007ffe00a */
[----:B--2---:R-:W-:Y:S02]  /*4dc0*/  PRMT R11, R14, 0x7771, RZ ;  /* 0x000077710e0b7816 */ /* 0x004fe400000000ff */
[----:B------:R-:W-:-:S03]  /*4dd0*/  PRMT R0, R15, 0x7771, RZ ;  /* 0x000077710f007816 */ /* 0x000fc600000000ff */
[----:B------:R-:W-:Y:S01]  /*4de0*/  IMAD.U32 R13, R11, 0x10000, RZ ;  /* 0x000100000b0d7824 */ /* 0x000fe200078e00ff */
[----:B------:R-:W-:Y:S01]  /*4df0*/  PRMT R11, R14, 0x7770, RZ ;  /* 0x000077700e0b7816 */ /* 0x000fe200000000ff */
[----:B------:R-:W-:Y:S01]  /*4e00*/  IMAD.U32 R16, R0, 0x10000, RZ ;  /* 0x0001000000107824 */ /* 0x000fe200078e00ff */
[----:B------:R-:W-:Y:S02]  /*4e10*/  PRMT R0, R15, 0x7770, RZ ;  /* 0x000077700f007816 */ /* 0x000fe400000000ff */
[----:B------:R-:W-:Y:S02]  /*4e20*/  LOP3.LUT R4, R13, 0xff0000, RZ, 0xc0, !PT ;  /* 0x00ff00000d047812 */ /* 0x000fe400078ec0ff */
[----:B------:R-:W-:-:S03]  /*4e30*/  LOP3.LUT R5, R16, 0xff0000, RZ, 0xc0, !PT ;  /* 0x00ff000010057812 */ /* 0x000fc600078ec0ff */
[----:B------:R-:W-:Y:S01]  /*4e40*/  IMAD R11, R11, 0x1000000, R4 ;  /* 0x010000000b0b7824 */ /* 0x000fe200078e0204 */
[----:B------:R-:W-:Y:S01]  /*4e50*/  PRMT R4, R14, 0x7772, RZ ;  /* 0x000077720e047816 */ /* 0x000fe200000000ff */
[----:B------:R-:W-:Y:S01]  /*4e60*/  IMAD R5, R0, 0x1000000, R5 ;  /* 0x0100000000057824 */ /* 0x000fe200078e0205 */
[C---:B------:R-:W-:Y:S02]  /*4e70*/  PRMT R0, R15.reuse, 0x7772, RZ ;  /* 0x000077720f007816 */ /* 0x040fe400000000ff */
[----:B------:R-:W-:Y:S01]  /*4e80*/  PRMT R14, R14, 0x7773, RZ ;  /* 0x000077730e0e7816 */ /* 0x000fe200000000ff */
[----:B------:R-:W-:Y:S01]  /*4e90*/  IMAD.SHL.U32 R4, R4, 0x100, RZ ;  /* 0x0000010004047824 */ /* 0x000fe200078e00ff */
[----:B------:R-:W-:Y:S01]  /*4ea0*/  PRMT R15, R15, 0x7773, RZ ;  /* 0x000077730f0f7816 */ /* 0x000fe200000000ff */
[----:B------:R-:W-:-:S03]  /*4eb0*/  IMAD.SHL.U32 R0, R0, 0x100, RZ ;  /* 0x0000010000007824 */ /* 0x000fc600078e00ff */
[----:B------:R-:W-:Y:S02]  /*4ec0*/  LOP3.LUT R4, R14, R11, R4, 0xfe, !PT ;  /* 0x0000000b0e047212 */ /* 0x000fe400078efe04 */
[----:B------:R-:W-:Y:S01]  /*4ed0*/  LOP3.LUT R5, R15, R5, R0, 0xfe, !PT ;  /* 0x000000050f057212 */ /* 0x000fe200078efe00 */
[----:B------:R-:W-:-:S04]  /*4ee0*/  VIADD R0, R3, 0x24 ;  /* 0x0000002403007836 */ /* 0x000fc80000000000 */
[----:B------:R0:W-:Y:S03]  /*4ef0*/  STL.128 [R3+0x30], R4 ;  /* 0x0000300403007387 */ /* 0x0001e60000100c00 */
.L_x_18:
        /* <DEDUP_REMOVED lines=12> */
[----:B------:R-:W-:Y:S02]  /*4fc0*/  SHF.L.W.U32.HI R23, R6, 0xd, R6 ;  /* 0x0000000d06177819 */ /* 0x000fe40000010e06 */
[C---:B------:R-:W-:Y:S02]  /*4fd0*/  SHF.L.W.U32.HI R6, R7.reuse, 0xf, R7 ;  /* 0x0000000f07067819 */ /* 0x040fe40000010e07 */
[----:B------:R-:W-:Y:S02]  /*4fe0*/  LOP3.LUT R23, R22, R8, R23, 0x96, !PT ;  /* 0x0000000816177212 */ /* 0x000fe400078e9617 */
[--C-:B------:R-:W-:Y:S02]  /*4ff0*/  SHF.R.U32.HI R8, RZ, 0xa, R7.reuse ;  /* 0x0000000aff087819 */ /* 0x100fe40000011607 */
        /* <DEDUP_REMOVED lines=29> */
[----:B------:R-:W-:Y:S02]  /*51d0*/  IADD3 R11, PT, PT, R14, R6, R11 ;  /* 0x000000060e0b7210 */ /* 0x000fe40007ffe00b */
[----:B------:R-:W-:Y:S02]  /*51e0*/  IADD3 R22, PT, PT, R15, R22, R4 ;  /* 0x000000160f167210 */ /* 0x000fe40007ffe004 */
[----:B------:R-:W-:Y:S01]  /*51f0*/  LOP3.LUT R23, R25, R23, R24, 0x96, !PT ;  /* 0x0000001719177212 */ /* 0x000fe200078e9618 */
[----:B------:R-:W-:-:S04]  /*5200*/  IMAD.IADD R10, R10, 0x1, R11 ;  /* 0x000000010a0a7824 */ /* 0x000fc800078e020b */
[----:B------:R-:W-:Y:S02]  /*5210*/  IMAD.IADD R11, R23, 0x1, R22 ;  /* 0x00000001170b7824 */ /* 0x000fe400078e0216 */
[----:B------:R-:W2:Y:S01]  /*5220*/  LDL R23, [R0] ;  /* 0x0000000000177983 */ /* 0x000ea20000100800 */
[C-C-:B------:R-:W-:Y:S02]  /*5230*/  SHF.L.W.U32.HI R4, R10.reuse, 0xf, R10.reuse ;  /* 0x0000000f0a047819 */ /* 0x140fe40000010e0a */
[--C-:B------:R-:W-:Y:S01]  /*5240*/  SHF.L.W.U32.HI R7, R10, 0xd, R10.reuse ;  /* 0x0000000d0a077819 */ /* 0x100fe20000010e0a */
[----:B------:R0:W-:Y:S01]  /*5250*/  STL.128 [R0+0x1c], R8 ;  /* 0x00001c0800007387 */ /* 0x0001e20000100c00 */
[----:B------:R-:W-:Y:S02]  /*5260*/  SHF.R.U32.HI R6, RZ, 0xa, R10 ;  /* 0x0000000aff067819 */ /* 0x000fe4000001160a */
[--C-:B------:R-:W-:Y:S01]  /*5270*/  SHF.L.W.U32.HI R15, R11, 0xd, R11.reuse ;  /* 0x0000000d0b0f7819 */ /* 0x100fe20000010e0b */
[----:B------:R-:W3:Y:S01]  /*5280*/  LDL R24, [R0+0x20] ;  /* 0x0000200000187983 */ /* 0x000ee20000100800 */
[----:B------:R-:W-:-:S02]  /*5290*/  SHF.R.U32.HI R14, RZ, 0xa, R11 ;  /* 0x0000000aff0e7819 */ /* 0x000fc4000001160b */
[----:B------:R-:W-:Y:S02]  /*52a0*/  SHF.L.W.U32.HI R12, R11, 0xf, R11 ;  /* 0x0000000f0b0c7819 */ /* 0x000fe40000010e0b */
[----:B------:R-:W-:Y:S02]  /*52b0*/  LOP3.LUT R4, R6, R4, R7, 0x96, !PT ;  /* 0x0000000406047212 */ /* 0x000fe400078e9607 */
[----:B------:R-:W-:Y:S02]  /*52c0*/  LOP3.LUT R12, R14, R12, R15, 0x96, !PT ;  /* 0x0000000c0e0c7212 */ /* 0x000fe400078e960f */
[----:B------:R-:W4:Y:S01]  /*52d0*/  LDL.64 R14, [R0+0x4] ;  /* 0x00000400000e7983 */ /* 0x000f220000100a00 */
[----:B------:R-:W-:Y:S02]  /*52e0*/  IADD3 R25, PT, PT, R17, R4, R16 ;  /* 0x0000000411197210 */ /* 0x000fe40007ffe010 */
[C-C-:B------:R-:W-:Y:S01]  /*52f0*/  SHF.L.W.U32.HI R4, R5.reuse, 0x19, R5.reuse ;  /* 0x0000001905047819 */ /* 0x140fe20000010e05 */
[----:B------:R-:W5:Y:S01]  /*5300*/  LDL.64 R16, [R0+0x24] ;  /* 0x0000240000107983 */ /* 0x000f620000100a00 */
[----:B------:R-:W-:-:S02]  /*5310*/  SHF.L.W.U32.HI R7, R5, 0xe, R5 ;  /* 0x0000000e05077819 */ /* 0x000fc40000010e05 */
[----:B------:R-:W-:Y:S02]  /*5320*/  SHF.R.U32.HI R6, RZ, 0x3, R5 ;  /* 0x00000003ff067819 */ /* 0x000fe40000011605 */
[C-C-:B------:R-:W-:Y:S02]  /*5330*/  SHF.L.W.U32.HI R22, R18.reuse, 0x19, R18.reuse ;  /* 0x0000001912167819 */ /* 0x140fe40000010e12 */
[--C-:B------:R-:W-:Y:S02]  /*5340*/  SHF.L.W.U32.HI R27, R18, 0xe, R18.reuse ;  /* 0x0000000e121b7819 */ /* 0x100fe40000010e12 */
[----:B0-----:R-:W-:Y:S02]  /*5350*/  SHF.R.U32.HI R9, RZ, 0x3, R18 ;  /* 0x00000003ff097819 */ /* 0x001fe40000011612 */
[----:B------:R-:W-:Y:S02]  /*5360*/  IADD3 R12, PT, PT, R5, R12, R20 ;  /* 0x0000000c050c7210 */ /* 0x000fe40007ffe014 */
[----:B------:R-:W-:-:S02]  /*5370*/  LOP3.LUT R4, R6, R4, R7, 0x96, !PT ;  /* 0x0000000406047212 */ /* 0x000fc400078e9607 */
[----:B------:R-:W-:Y:S02]  /*5380*/  LOP3.LUT R5, R9, R22, R27, 0x96, !PT ;  /* 0x0000001609057212 */ /* 0x000fe400078e961b */
[----:B------:R-:W5:Y:S01]  /*5390*/  LDL R22, [R0+0xc] ;  /* 0x00000c0000167983 */ /* 0x000f620000100800 */
[----:B------:R-:W-:Y:S02]  /*53a0*/  IMAD.IADD R4, R4, 0x1, R25 ;  /* 0x0000000104047824 */ /* 0x000fe400078e0219 */
[----:B------:R-:W-:Y:S01]  /*53b0*/  IMAD.IADD R5, R5, 0x1, R12 ;  /* 0x0000000105057824 */ /* 0x000fe200078e020c */
[----:B------:R-:W-:Y:S01]  /*53c0*/  SHF.R.U32.HI R20, RZ, 0x3, R13 ;  /* 0x00000003ff147819 */ /* 0x000fe2000001160d */
[----:B------:R-:W5:Y:S01]  /*53d0*/  LDL R27, [R0+0x10] ;  /* 0x00001000001b7983 */ /* 0x000f620000100800 */
[C-C-:B------:R-:W-:Y:S02]  /*53e0*/  SHF.L.W.U32.HI R6, R4.reuse, 0xf, R4.reuse ;  /* 0x0000000f04067819 */ /* 0x140fe40000010e04 */
[----:B------:R-:W-:-:S02]  /*53f0*/  SHF.L.W.U32.HI R7, R4, 0xd, R4 ;  /* 0x0000000d04077819 */ /* 0x000fc40000010e04 */
[----:B------:R-:W-:Y:S02]  /*5400*/  SHF.R.U32.HI R9, RZ, 0xa, R4 ;  /* 0x0000000aff097819 */ /* 0x000fe40000011604 */
[C-C-:B------:R-:W-:Y:S02]  /*5410*/  SHF.L.W.U32.HI R10, R5.reuse, 0xf, R5.reuse ;  /* 0x0000000f050a7819 */ /* 0x140fe40000010e05 */
[--C-:B------:R-:W-:Y:S02]  /*5420*/  SHF.L.W.U32.HI R11, R5, 0xd, R5.reuse ;  /* 0x0000000d050b7819 */ /* 0x100fe40000010e05 */
[----:B------:R-:W-:Y:S02]  /*5430*/  SHF.R.U32.HI R12, RZ, 0xa, R5 ;  /* 0x0000000aff0c7819 */ /* 0x000fe40000011605 */
[----:B------:R-:W-:Y:S02]  /*5440*/  LOP3.LUT R6, R9, R6, R7, 0x96, !PT ;  /* 0x0000000609067212 */ /* 0x000fe400078e9607 */
[----:B------:R-:W-:-:S02]  /*5450*/  LOP3.LUT R11, R12, R10, R11, 0x96, !PT ;  /* 0x0000000a0c0b7212 */ /* 0x000fc400078e960b */
[C-C-:B------:R-:W-:Y:S02]  /*5460*/  SHF.L.W.U32.HI R7, R19.reuse, 0x19, R19.reuse ;  /* 0x0000001913077819 */ /* 0x140fe40000010e13 */
[--C-:B------:R-:W-:Y:S02]  /*5470*/  SHF.L.W.U32.HI R10, R19, 0xe, R19.reuse ;  /* 0x0000000e130a7819 */ /* 0x100fe40000010e13 */
[----:B------:R-:W-:Y:S02]  /*5480*/  SHF.R.U32.HI R9, RZ, 0x3, R19 ;  /* 0x00000003ff097819 */ /* 0x000fe40000011613 */
[C-C-:B------:R-:W-:Y:S02]  /*5490*/  SHF.L.W.U32.HI R12, R13.reuse, 0x19, R13.reuse ;  /* 0x000000190d0c7819 */ /* 0x140fe40000010e0d */
[----:B------:R-:W-:Y:S02]  /*54a0*/  SHF.L.W.U32.HI R25, R13, 0xe, R13 ;  /* 0x0000000e0d197819 */ /* 0x000fe40000010e0d */
[----:B------:R-:W-:-:S02]  /*54b0*/  LOP3.LUT R7, R9, R7, R10, 0x96, !PT ;  /* 0x0000000709077212 */ /* 0x000fc400078e960a */
[----:B------:R-:W-:Y:S02]  /*54c0*/  IADD3 R6, PT, PT, R18, R6, R21 ;  /* 0x0000000612067210 */ /* 0x000fe40007ffe015 */
[----:B------:R-:W-:Y:S02]  /*54d0*/  IADD3 R11, PT, PT, R19, R11, R8 ;  /* 0x0000000b130b7210 */ /* 0x000fe40007ffe008 */
[----:B------:R-:W-:Y:S01]  /*54e0*/  LOP3.LUT R12, R20, R12, R25, 0x96, !PT ;  /* 0x0000000c140c7212 */ /* 0x000fe200078e9619 */
[----:B------:R-:W-:Y:S01]  /*54f0*/  IMAD.IADD R6, R7, 0x1, R6 ;  /* 0x0000000107067824 */ /* 0x000fe200078e0206 */
[----:B------:R-:W5:Y:S03]  /*5500*/  LDL.64 R18, [R0+0x14] ;  /* 0x0000140000127983 */ /* 0x000f660000100a00 */
[----:B------:R-:W-:Y:S02]  /*5510*/  IMAD.IADD R7, R12, 0x1, R11 ;  /* 0x000000010c077824 */ /* 0x000fe400078e020b */
        /* <DEDUP_REMOVED lines=20> */
[C-C-:B----4-:R-:W-:Y:S02]  /*5660*/  SHF.L.W.U32.HI R5, R14.reuse, 0x19, R14.reuse ;  /* 0x000000190e057819 */ /* 0x150fe40000010e0e */
[--C-:B------:R-:W-:Y:S02]  /*5670*/  SHF.L.W.U32.HI R6, R14, 0xe, R14.reuse ;  /* 0x0000000e0e067819 */ /* 0x100fe40000010e0e */
[----:B------:R-:W-:Y:S02]  /*5680*/  SHF.R.U32.HI R7, RZ, 0x3, R14 ;  /* 0x00000003ff077819 */ /* 0x000fe4000001160e */
[----:B-----5:R-:W-:Y:S02]  /*5690*/  IADD3 R9, PT, PT, R23, R11, R16 ;  /* 0x0000000b17097210 */ /* 0x020fe40007ffe010 */
[----:B------:R-:W-:Y:S02]  /*56a0*/  LOP3.LUT R6, R7, R5, R6, 0x96, !PT ;  /* 0x0000000507067212 */ /* 0x000fe400078e9606 */
[----:B------:R-:W-:-:S02]  /*56b0*/  SHF.L.W.U32.HI R10, R8, 0xf, R8 ;  /* 0x0000000f080a7819 */ /* 0x000fc40000010e08 */
[--C-:B------:R-:W-:Y:S01]  /*56c0*/  SHF.L.W.U32.HI R11, R8, 0xd, R8.reuse ;  /* 0x0000000d080b7819 */ /* 0x100fe20000010e08 */
[----:B------:R-:W-:Y:S01]  /*56d0*/  IMAD.IADD R9, R6, 0x1, R9 ;  /* 0x0000000106097824 */ /* 0x000fe200078e0209 */
[----:B------:R-:W-:Y:S02]  /*56e0*/  SHF.R.U32.HI R13, RZ, 0xa, R8 ;  /* 0x0000000aff0d7819 */ /* 0x000fe40000011608 */
        /* <DEDUP_REMOVED lines=17> */
[C-C-:B------:R-:W-:Y:S02]  /*5800*/  SHF.L.W.U32.HI R4, R10.reuse, 0xf, R10.reuse ;  /* 0x0000000f0a047819 */ /* 0x140fe40000010e0a */
[--C-:B------:R-:W-:Y:S02]  /*5810*/  SHF.L.W.U32.HI R5, R10, 0xd, R10.reuse ;  /* 0x0000000d0a057819 */ /* 0x100fe40000010e0a */
[----:B------:R-:W-:Y:S02]  /*5820*/  SHF.R.U32.HI R6, RZ, 0xa, R10 ;  /* 0x0000000aff067819 */ /* 0x000fe4000001160a */
[C---:B------:R-:W-:Y:S02]  /*5830*/  SHF.L.W.U32.HI R7, R11.reuse, 0xf, R11 ;  /* 0x0000000f0b077819 */ /* 0x040fe40000010e0b */
[----:B------:R-:W-:Y:S02]  /*5840*/  LOP3.LUT R4, R6, R4, R5, 0x96, !PT ;  /* 0x0000000406047212 */ /* 0x000fe400078e9605 */
[----:B------:R-:W-:-:S02]  /*5850*/  SHF.L.W.U32.HI R14, R11, 0xd, R11 ;  /* 0x0000000d0b0e7819 */ /* 0x000fc40000010e0b */
[----:B------:R-:W-:Y:S02]  /*5860*/  SHF.R.U32.HI R13, RZ, 0xa, R11 ;  /* 0x0000000aff0d7819 */ /* 0x000fe4000001160b */
[--C-:B------:R-:W-:Y:S02]  /*5870*/  SHF.L.W.U32.HI R5, R27, 0xe, R27.reuse ;  /* 0x0000000e1b057819 */ /* 0x100fe40000010e1b */
[----:B------:R-:W-:Y:S02]  /*5880*/  LOP3.LUT R7, R13, R7, R14, 0x96, !PT ;  /* 0x000000070d077212 */ /* 0x000fe400078e960e */
[----:B------:R-:W-:Y:S02]  /*5890*/  SHF.R.U32.HI R6, RZ, 0x3, R27 ;  /* 0x00000003ff067819 */ /* 0x000fe4000001161b */
[C-C-:B------:R-:W-:Y:S02]  /*58a0*/  SHF.L.W.U32.HI R13, R18.reuse, 0x19, R18.reuse ;  /* 0x00000019120d7819 */ /* 0x140fe40000010e12 */
[----:B------:R-:W-:-:S02]  /*58b0*/  SHF.L.W.U32.HI R14, R18, 0xe, R18 ;  /* 0x0000000e120e7819 */ /* 0x000fc40000010e12 */
[----:B------:R-:W-:Y:S02]  /*58c0*/  IADD3 R25, PT, PT, R22, R4, R25 ;  /* 0x0000000416197210 */ /* 0x000fe40007ffe019 */
[C---:B------:R-:W-:Y:S02]  /*58d0*/  SHF.L.W.U32.HI R4, R27.reuse, 0x19, R27 ;  /* 0x000000191b047819 */ /* 0x040fe40000010e1b */
[----:B------:R-:W-:Y:S02]  /*58e0*/  SHF.R.U32.HI R15, RZ, 0x3, R18 ;  /* 0x00000003ff0f7819 */ /* 0x000fe40000011612 */
        /* <DEDUP_REMOVED lines=40> */
.L_x_19:
[----:B------:R-:W0:Y:S01]  /*5b70*/  LDC.64 R20, c[0x4][0x40] ;  /* 0x01001000ff147b82 */ /* 0x000e220000000a00 */
[C-C-:B------:R-:W-:Y:S02]  /*5b80*/  SHF.L.W.U32.HI R12, R19.reuse, 0x1a, R19.reuse ;  /* 0x0000001a130c7819 */ /* 0x140fe40000010e13 */
[C-C-:B------:R-:W-:Y:S02]  /*5b90*/  SHF.L.W.U32.HI R13, R19.reuse, 0x15, R19.reuse ;  /* 0x00000015130d7819 */ /* 0x140fe40000010e13 */
[----:B------:R-:W-:Y:S02]  /*5ba0*/  SHF.L.W.U32.HI R14, R19, 0x7, R19 ;  /* 0x00000007130e7819 */ /* 0x000fe40000010e13 */
[----:B------:R-:W-:Y:S02]  /*5bb0*/  SHF.L.W.U32.HI R26, R17, 0x1e, R17 ;  /* 0x0000001e111a7819 */ /* 0x000fe40000010e11 */
[----:B------:R-:W-:Y:S02]  /*5bc0*/  LOP3.LUT R12, R14, R12, R13, 0x96, !PT ;  /* 0x0000000c0e0c7212 */ /* 0x000fe400078e960d */
[----:B------:R-:W-:-:S02]  /*5bd0*/  LOP3.LUT R13, R16, R19, R22, 0xb8, !PT ;  /* 0x00000013100d7212 */ /* 0x000fc400078eb816 */
[C---:B------:R-:W-:Y:S02]  /*5be0*/  SHF.L.W.U32.HI R14, R17.reuse, 0xa, R17 ;  /* 0x0000000a110e7819 */ /* 0x040fe40000010e11 */
[----:B------:R-:W-:Y:S01]  /*5bf0*/  IADD3 R25, PT, PT, R12, R13, R25 ;  /* 0x0000000d0c197210 */ /* 0x000fe20007ffe019 */
[----:B------:R-:W-:Y:S01]  /*5c00*/  IMAD R12, R0, 0x4, R3 ;  /* 0x00000004000c7824 */ /* 0x000fe200078e0203 */
        /* <DEDUP_REMOVED lines=13> */
[----:B------:R-:W2:Y:S01]  /*5ce0*/  LDG.E R28, desc[UR8][R20.64+0x4] ;  /* 0x00000408141c7981 */ /* 0x000ea2000c1e1900 */
[----:B------:R-:W-:-:S04]  /*5cf0*/  LOP3.LUT R26, R22, R25, R19, 0xb8, !PT ;  /* 0x00000019161a7212 */ /* 0x000fc800078eb813 */
[----:B------:R-:W-:Y:S02]  /*5d00*/  IADD3 R12, PT, PT, R27, R26, R16 ;  /* 0x0000001a1b0c7210 */ /* 0x000fe40007ffe010 */
[----:B------:R-:W3:Y:S02]  /*5d10*/  LDG.E R27, desc[UR8][R20.64+0x8] ;  /* 0x00000808141b7981 */ /* 0x000ee4000c1e1900 */
[----:B--2---:R-:W-:-:S05]  /*5d20*/  IADD3 R12, PT, PT, R13, R12, R28 ;  /* 0x0000000c0d0c7210 */ /* 0x004fca0007ffe01c */
[----:B------:R-:W-:-:S05]  /*5d30*/  IMAD.IADD R16, R12, 0x1, R23 ;  /* 0x000000010c107824 */ /* 0x000fca00078e0217 */
[C-C-:B------:R-:W-:Y:S02]  /*5d40*/  SHF.L.W.U32.HI R26, R16.reuse, 0x15, R16.reuse ;  /* 0x00000015101a7819 */ /* 0x140fe40000010e10 */
[C-C-:B------:R-:W-:Y:S02]  /*5d50*/  SHF.L.W.U32.HI R13, R16.reuse, 0x1a, R16.reuse ;  /* 0x0000001a100d7819 */ /* 0x140fe40000010e10 */
[----:B------:R-:W-:-:S04]  /*5d60*/  SHF.L.W.U32.HI R23, R16, 0x7, R16 ;  /* 0x0000000710177819 */ /* 0x000fc80000010e10 */
[----:B------:R-:W-:Y:S02]  /*5d70*/  LOP3.LUT R13, R23, R13, R26, 0x96, !PT ;  /* 0x0000000d170d7212 */ /* 0x000fe400078e961a */
[----:B------:R0:W2:Y:S01]  /*5d80*/  LDG.E R26, desc[UR8][R20.64+0xc] ;  /* 0x00000c08141a7981 */ /* 0x0000a2000c1e1900 */
[----:B------:R-:W-:-:S04]  /*5d90*/  LOP3.LUT R23, R19, R16, R25, 0xb8, !PT ;  /* 0x0000001013177212 */ /* 0x000fc800078eb819 */
[----:B------:R-:W-:-:S04]  /*5da0*/  IADD3 R13, PT, PT, R13, R23, R22 ;  /* 0x000000170d0d7210 */ /* 0x000fc80007ffe016 */
[----:B---3--:R-:W-:-:S05]  /*5db0*/  IADD3 R27, PT, PT, R14, R13, R27 ;  /* 0x0000000d0e1b7210 */ /* 0x008fca0007ffe01b */
[----:B------:R-:W-:-:S05]  /*5dc0*/  IMAD.IADD R22, R27, 0x1, R18 ;  /* 0x000000011b167824 */ /* 0x000fca00078e0212 */
[C-C-:B------:R-:W-:Y:S02]  /*5dd0*/  SHF.L.W.U32.HI R13, R22.reuse, 0x1a, R22.reuse ;  /* 0x0000001a160d7819 */ /* 0x140fe40000010e16 */
[C-C-:B------:R-:W-:Y:S02]  /*5de0*/  SHF.L.W.U32.HI R14, R22.reuse, 0x15, R22.reuse ;  /* 0x00000015160e7819 */ /* 0x140fe40000010e16 */
[----:B------:R-:W-:-:S04]  /*5df0*/  SHF.L.W.U32.HI R23, R22, 0x7, R22 ;  /* 0x0000000716177819 */ /* 0x000fc80000010e16 */
[----:B------:R-:W-:Y:S02]  /*5e00*/  LOP3.LUT R14, R23, R13, R14, 0x96, !PT ;  /* 0x0000000d170e7212 */ /* 0x000fe400078e960e */
[----:B------:R-:W-:Y:S02]  /*5e10*/  LOP3.LUT R13, R25, R22, R16, 0xb8, !PT ;  /* 0x00000016190d7212 */ /* 0x000fe400078eb810 */
[--C-:B0-----:R-:W-:Y:S02]  /*5e20*/  SHF.L.W.U32.HI R20, R24, 0xa, R24.reuse ;  /* 0x0000000a18147819 */ /* 0x101fe40000010e18 */
[----:B------:R-:W-:Y:S02]  /*5e30*/  IADD3 R13, PT, PT, R14, R13, R19 ;  /* 0x0000000d0e0d7210 */ /* 0x000fe40007ffe013 */
[C-C-:B------:R-:W-:Y:S02]  /*5e40*/  SHF.L.W.U32.HI R14, R24.reuse, 0x1e, R24.reuse ;  /* 0x0000001e180e7819 */ /* 0x140fe40000010e18 */
[----:B------:R-:W-:-:S02]  /*5e50*/  SHF.L.W.U32.HI R19, R24, 0x13, R24 ;  /* 0x0000001318137819 */ /* 0x000fc40000010e18 */
[----:B------:R-:W-:Y:S02]  /*5e60*/  LOP3.LUT R23, R17, R18, R24, 0xe8, !PT ;  /* 0x0000001211177212 */ /* 0x000fe400078ee818 */
[----:B------:R-:W-:-:S04]  /*5e70*/  LOP3.LUT R19, R20, R14, R19, 0x96, !PT ;  /* 0x0000000e14137212 */ /* 0x000fc800078e9613 */
[----:B------:R-:W-:Y:S01]  /*5e80*/  IADD3 R23, PT, PT, R12, R19, R23 ;  /* 0x000000130c177210 */ /* 0x000fe20007ffe017 */
[----:B------:R-:W-:-:S03]  /*5e90*/  VIADD R0, R0, 0x4 ;  /* 0x0000000400007836 */ /* 0x000fc60000000000 */
[C-C-:B------:R-:W-:Y:S02]  /*5ea0*/  SHF.L.W.U32.HI R12, R23.reuse, 0x1e, R23.reuse ;  /* 0x0000001e170c7819 */ /* 0x140fe40000010e17 */
[C-C-:B------:R-:W-:Y:S02]  /*5eb0*/  SHF.L.W.U32.HI R19, R23.reuse, 0x13, R23.reuse ;  /* 0x0000001317137819 */ /* 0x140fe40000010e17 */
[--C-:B------:R-:W-:Y:S02]  /*5ec0*/  SHF.L.W.U32.HI R14, R23, 0xa, R23.reuse ;  /* 0x0000000a170e7819 */ /* 0x100fe40000010e17 */
[----:B------:R-:W-:Y:S02]  /*5ed0*/  LOP3.LUT R18, R24, R17, R23, 0xe8, !PT ;  /* 0x0000001118127212 */ /* 0x000fe400078ee817 */
[----:B------:R-:W-:Y:S02]  /*5ee0*/  LOP3.LUT R12, R14, R12, R19, 0x96, !PT ;  /* 0x0000000c0e0c7212 */ /* 0x000fe400078e9613 */
[----:B------:R-:W-:-:S02]  /*5ef0*/  ISETP.NE.AND P0, PT, R0, 0x40, PT ;  /* 0x000000400000780c */ /* 0x000fc40003f05270 */
[----:B------:R-:W-:-:S04]  /*5f00*/  IADD3 R18, PT, PT, R27, R12, R18 ;  /* 0x0000000c1b127210 */ /* 0x000fc80007ffe012 */
[C-C-:B------:R-:W-:Y:S02]  /*5f10*/  SHF.L.W.U32.HI R12, R18.reuse, 0x1e, R18.reuse ;  /* 0x0000001e120c7819 */ /* 0x140fe40000010e12 */
[C-C-:B------:R-:W-:Y:S02]  /*5f20*/  SHF.L.W.U32.HI R19, R18.reuse, 0x13, R18.reuse ;  /* 0x0000001312137819 */ /* 0x140fe40000010e12 */
[----:B------:R-:W-:-:S04]  /*5f30*/  SHF.L.W.U32.HI R14, R18, 0xa, R18 ;  /* 0x0000000a120e7819 */ /* 0x000fc80000010e12 */
[----:B------:R-:W-:Y:S02]  /*5f40*/  LOP3.LUT R21, R14, R12, R19, 0x96, !PT ;  /* 0x0000000c0e157212 */ /* 0x000fe400078e9613 */
[----:B------:R-:W-:Y:S02]  /*5f50*/  LOP3.LUT R12, R23, R24, R18, 0xe8, !PT ;  /* 0x00000018170c7212 */ /* 0x000fe400078ee812 */
[----:B--2---:R-:W-:-:S05]  /*5f60*/  IADD3 R26, PT, PT, R15, R13, R26 ;  /* 0x0000000d0f1a7210 */ /* 0x004fca0007ffe01a */
[C---:B------:R-:W-:Y:S01]  /*5f70*/  IMAD.IADD R19, R26.reuse, 0x1, R17 ;  /* 0x000000011a137824 */ /* 0x040fe200078e0211 */
[----:B------:R-:W-:Y:S01]  /*5f80*/  IADD3 R17, PT, PT, R26, R21, R12 ;  /* 0x000000151a117210 */ /* 0x000fe20007ffe00c */
[----:B------:R-:W-:Y:S06]  /*5f90*/  @P0 BRA `(.L_x_19) ;  /* 0xfffffff800f40947 */ /* 0x000fec000383ffff */
[----:B------:R-:W-:Y:S01]  /*5fa0*/  IMAD.IADD R17, R17, 0x1, R4 ;  /* 0x0000000111117824 */ /* 0x000fe200078e0204 */
[----:B------:R0:W-:Y:S01]  /*5fb0*/  STL [R1+0x160], RZ ;  /* 0x000160ff01007387 */ /* 0x0001e20000100800 */
[----:B------:R-:W-:Y:S02]  /*5fc0*/  IMAD.IADD R18, R18, 0x1, R5 ;  /* 0x0000000112127824 */ /* 0x000fe400078e0205 */
[----:B------:R-:W-:Y:S01]  /*5fd0*/  IMAD.IADD R4, R7, 0x1, R24 ;  /* 0x0000000107047824 */ /* 0x000fe200078e0218 */
[----:B------:R-:W-:Y:S01]  /*5fe0*/  SHF.R.U32.HI R13, RZ, 0x18, R17 ;  /* 0x00000018ff0d7819 */ /* 0x000fe20000011611 */
        /* <DEDUP_REMOVED lines=10> */
[----:B------:R-:W-:Y:S01]  /*6090*/  IMAD.MOV.U32 R22, RZ, RZ, 0x1f83d9ab ;  /* 0x1f83d9abff167424 */ /* 0x000fe200078e00ff */
[--C-:B------:R-:W-:Y:S01]  /*60a0*/  SHF.R.U32.HI R6, RZ, 0x18, R5.reuse ;  /* 0x00000018ff067819 */ /* 0x100fe20000011605 */
[----:B------:R0:W-:Y:S01]  /*60b0*/  STL.64 [R1+0x168], RZ ;  /* 0x000168ff01007387 */ /* 0x0001e20000100a00 */
[----:B------:R-:W-:-:S02]  /*60c0*/  SHF.R.U32.HI R9, RZ, 0x10, R5 ;  /* 0x00000010ff097819 */ /* 0x000fc40000011605 */
[----:B------:R-:W-:Y:S02]  /*60d0*/  PRMT R4, R11, 0x3340, R4 ;  /* 0x000033400b047816 */ /* 0x000fe40000000004 */
[----:B------:R-:W-:Y:S02]  /*60e0*/  PRMT R11, R12, 0x3340, R5 ;  /* 0x000033400c0b7816 */ /* 0x000fe40000000005 */
[----:B------:R-:W-:Y:S02]  /*60f0*/  PRMT R7, R7, 0x3340, R8 ;  /* 0x0000334007077816 */ /* 0x000fe40000000008 */
[----:B------:R-:W-:Y:S02]  /*6100*/  SHF.R.U32.HI R12, RZ, 0x10, R17 ;  /* 0x00000010ff0c7819 */ /* 0x000fe40000011611 */
[----:B------:R-:W-:Y:S02]  /*6110*/  PRMT R6, R6, 0x3340, R9 ;  /* 0x0000334006067816 */ /* 0x000fe40000000009 */
[----:B------:R-:W-:-:S02]  /*6120*/  SHF.R.U32.HI R5, RZ, 0x10, R18 ;  /* 0x00000010ff057819 */ /* 0x000fc40000011612 */
[----:B------:R-:W-:Y:S02]  /*6130*/  SHF.R.U32.HI R8, RZ, 0x8, R17 ;  /* 0x00000008ff087819 */ /* 0x000fe40000011611 */
[----:B------:R-:W-:Y:S02]  /*6140*/  SHF.R.U32.HI R9, RZ, 0x8, R18 ;  /* 0x00000008ff097819 */ /* 0x000fe40000011612 */
[----:B------:R-:W-:Y:S02]  /*6150*/  PRMT R12, R13, 0x3340, R12 ;  /* 0x000033400d0c7816 */ /* 0x000fe4000000000c */
[----:B------:R-:W-:Y:S02]  /*6160*/  PRMT R5, R14, 0x3340, R5 ;  /* 0x000033400e057816 */ /* 0x000fe40000000005 */
[----:B------:R-:W-:Y:S02]  /*6170*/  PRMT R13, R8, 0x3340, R17 ;  /* 0x00003340080d7816 */ /* 0x000fe40000000011 */
[----:B------:R-:W-:-:S02]  /*6180*/  PRMT R18, R9, 0x3340, R18 ;  /* 0x0000334009127816 */ /* 0x000fc40000000012 */
[--C-:B------:R-:W-:Y:S02]  /*6190*/  SHF.R.U32.HI R14, RZ, 0x18, R15.reuse ;  /* 0x00000018ff0e7819 */ /* 0x100fe4000001160f */
[--C-:B------:R-:W-:Y:S02]  /*61a0*/  SHF.R.U32.HI R17, RZ, 0x10, R15.reuse ;  /* 0x00000010ff117819 */ /* 0x100fe4000001160f */
[----:B------:R-:W-:Y:S02]  /*61b0*/  SHF.R.U32.HI R8, RZ, 0x8, R15 ;  /* 0x00000008ff087819 */ /* 0x000fe4000001160f */
[--C-:B------:R-:W-:Y:S02]  /*61c0*/  SHF.R.U32.HI R16, RZ, 0x18, R10.reuse ;  /* 0x00000018ff107819 */ /* 0x100fe4000001160a */
[--C-:B------:R-:W-:Y:S02]  /*61d0*/  SHF.R.U32.HI R9, RZ, 0x10, R10.reuse ;  /* 0x00000010ff097819 */ /* 0x100fe4000001160a */
[----:B------:R-:W-:-:S02]  /*61e0*/  SHF.R.U32.HI R21, RZ, 0x8, R10 ;  /* 0x00000008ff157819 */ /* 0x000fc4000001160a */
[----:B------:R-:W-:Y:S02]  /*61f0*/  PRMT R14, R14, 0x3340, R17 ;  /* 0x000033400e0e7816 */ /* 0x000fe40000000011 */
[----:B------:R-:W-:Y:S02]  /*6200*/  PRMT R15, R8, 0x3340, R15 ;  /* 0x00003340080f7816 */ /* 0x000fe4000000000f */
[----:B------:R-:W-:Y:S02]  /*6210*/  PRMT R16, R16, 0x3340, R9 ;  /* 0x0000334010107816 */ /* 0x000fe40000000009 */
[----:B------:R-:W-:Y:S02]  /*6220*/  PRMT R21, R21, 0x3340, R10 ;  /* 0x0000334015157816 */ /* 0x000fe4000000000a */
[--C-:B------:R-:W-:Y:S02]  /*6230*/  SHF.R.U32.HI R17, RZ, 0x8, R0.reuse ;  /* 0x00000008ff117819 */ /* 0x100fe40000011600 */
[----:B------:R-:W-:-:S02]  /*6240*/  SHF.R.U32.HI R9, RZ, 0x18, R0 ;  /* 0x00000018ff097819 */ /* 0x000fc40000011600 */
[--C-:B------:R-:W-:Y:S02]  /*6250*/  SHF.R.U32.HI R10, RZ, 0x10, R0.reuse ;  /* 0x00000010ff0a7819 */ /* 0x100fe40000011600 */
[--C-:B------:R-:W-:Y:S02]  /*6260*/  SHF.R.U32.HI R8, RZ, 0x10, R19.reuse ;  /* 0x00000010ff087819 */ /* 0x100fe40000011613 */
[--C-:B------:R-:W-:Y:S02]  /*6270*/  SHF.R.U32.HI R23, RZ, 0x18, R19.reuse ;  /* 0x00000018ff177819 */ /* 0x100fe40000011613 */
[----:B------:R-:W-:Y:S02]  /*6280*/  SHF.R.U32.HI R20, RZ, 0x8, R19 ;  /* 0x00000008ff147819 */ /* 0x000fe40000011613 */
[----:B------:R-:W-:Y:S02]  /*6290*/  PRMT R0, R17, 0x3340, R0 ;  /* 0x0000334011007816 */ /* 0x000fe40000000000 */
[----:B------:R-:W-:-:S02]  /*62a0*/  PRMT R9, R9, 0x3340, R10 ;  /* 0x0000334009097816 */ /* 0x000fc4000000000a */
[----:B------:R-:W-:Y:S01]  /*62b0*/  PRMT R8, R23, 0x3340, R8 ;  /* 0x0000334017087816 */ /* 0x000fe20000000008 */
[----:B------:R-:W-:Y:S01]  /*62c0*/  IMAD.MOV.U32 R23, RZ, RZ, 0x5be0cd19 ;  /* 0x5be0cd19ff177424 */ /* 0x000fe200078e00ff */
[----:B------:R-:W-:Y:S01]  /*62d0*/  PRMT R17, R20, 0x3340, R19 ;  /* 0x0000334014117816 */ /* 0x000fe20000000013 */
[----:B------:R-:W-:Y:S01]  /*62e0*/  IMAD.MOV.U32 R20, RZ, RZ, 0x510e527f ;  /* 0x510e527fff147424 */ /* 0x000fe200078e00ff */
[----:B------:R-:W-:Y:S02]  /*62f0*/  PRMT R7, R7, 0x5410, R4 ;  /* 0x0000541007077816 */ /* 0x000fe40000000004 */
[----:B------:R-:W-:Y:S02]  /*6300*/  PRMT R6, R6, 0x5410, R11 ;  /* 0x0000541006067816 */ /* 0x000fe4000000000b */
[----:B------:R-:W-:Y:S01]  /*6310*/  PRMT R4, R12, 0x5410, R13 ;  /* 0x000054100c047816 */ /* 0x000fe2000000000d */
[----:B------:R-:W-:Y:S01]  /*6320*/  IMAD.MOV.U32 R12, RZ, RZ, 0x6a09e667 ;  /* 0x6a09e667ff0c7424 */ /* 0x000fe200078e00ff */
[----:B------:R-:W-:Y:S01]  /*6330*/  PRMT R11, R14, 0x5410, R15 ;  /* 0x000054100e0b7816 */ /* 0x000fe2000000000f */
[----:B------:R-:W-:Y:S01]  /*6340*/  IMAD.MOV.U32 R13, RZ, RZ, -0x4498517b ;  /* 0xbb67ae85ff0d7424 */ /* 0x000fe200078e00ff */
[----:B------:R-:W-:Y:S01]  /*6350*/  PRMT R10, R16, 0x5410, R21 ;  /* 0x00005410100a7816 */ /* 0x000fe20000000015 */
[----:B------:R-:W-:Y:S01]  /*6360*/  IMAD.MOV.U32 R14, RZ, RZ, 0x3c6ef372 ;  /* 0x3c6ef372ff0e7424 */ /* 0x000fe200078e00ff */
[----:B------:R-:W-:Y:S01]  /*6370*/  PRMT R5, R5, 0x5410, R18 ;  /* 0x0000541005057816 */ /* 0x000fe20000000012 */
[----:B------:R-:W-:Y:S01]  /*6380*/  IMAD.MOV.U32 R15, RZ, RZ, -0x5ab00ac6 ;  /* 0xa54ff53aff0f7424 */ /* 0x000fe200078e00ff */
[----:B------:R-:W-:Y:S01]  /*6390*/  PRMT R9, R9, 0x5410, R0 ;  /* 0x0000541009097816 */ /* 0x000fe20000000000 */
[----:B------:R-:W-:Y:S01]  /*63a0*/  IMAD.MOV.U32 R21, RZ, RZ, -0x64fa9774 ;  /* 0x9b05688cff157424 */ /* 0x000fe200078e00ff */
[----:B------:R-:W-:Y:S01]  /*63b0*/  PRMT R8, R8, 0x5410, R17 ;  /* 0x0000541008087816 */ /* 0x000fe20000000011 */
[----:B------:R0:W-:Y:S01]  /*63c0*/  STL.128 [R1], R4 ;  /* 0x0000000401007387 */ /* 0x0001e20000100c00 */
[----:B------:R-:W-:-:S02]  /*63d0*/  VIADD R0, R3, 0x24 ;  /* 0x0000002403007836 */ /* 0x000fc40000000000 */
[----:B------:R-:W-:Y:S01]  /*63e0*/  IMAD.MOV.U32 R18, RZ, RZ, RZ ;  /* 0x000000ffff127224 */ /* 0x000fe200078e00ff */
[----:B------:R0:W-:Y:S01]  /*63f0*/  STL.128 [R1+0x170], R12 ;  /* 0x0001700c01007387 */ /* 0x0001e20000100c00 */
[----:B------:R-:W-:-:S03]  /*6400*/  IMAD.MOV.U32 R16, RZ, RZ, RZ ;  /* 0x000000ffff107224 */ /* 0x000fc600078e00ff */
[----:B------:R0:W-:Y:S04]  /*6410*/  STL.128 [R1+0x180], R20 ;  /* 0x0001801401007387 */ /* 0x0001e80000100c00 */
[----:B------:R0:W-:Y:S02]  /*6420*/  STL.128 [R1+0x10], R8 ;  /* 0x0000100801007387 */ /* 0x0001e40000100c00 */
.L_x_23:
[----:B0-----:R-:W-:-:S06]  /*6430*/  IMAD.IADD R4, R1, 0x1, R16 ;  /* 0x0000000101047824 */ /* 0x001fcc00078e0210 */
[----:B------:R-:W2:Y:S01]  /*6440*/  LDL.U8 R4, [R4] ;  /* 0x0000000004047983 */ /* 0x000ea20000100000 */
[----:B------:R-:W-:-:S05]  /*6450*/  IMAD.IADD R5, R1, 0x1, R18 ;  /* 0x0000000101057824 */ /* 0x000fca00078e0212 */
[----:B--2---:R0:W-:Y:S04]  /*6460*/  STL.U8 [R5+0x120], R4 ;  /* 0x0001200405007387 */ /* 0x0041e80000100000 */
[----:B------:R-:W2:Y:S01]  /*6470*/  LDL R18, [R1+0x160] ;  /* 0x0001600001127983 */ /* 0x000ea20000100800 */
[----:B------:R-:W-:-:S05]  /*6480*/  VIADD R16, R16, 0x1 ;  /* 0x0000000110107836 */ /* 0x000fca0000000000 */
[----:B------:R-:W-:Y:S01]  /*6490*/  ISETP.NE.AND P0, PT, R16, 0x20, PT ;  /* 0x000000201000780c */ /* 0x000fe20003f05270 */
[----:B--2---:R-:W-:-:S05]  /*64a0*/  VIADD R18, R18, 0x1 ;  /* 0x0000000112127836 */ /* 0x004fca0000000000 */
[----:B------:R0:W-:Y:S01]  /*64b0*/  STL [R1+0x160], R18 ;  /* 0x0001601201007387 */ /* 0x0001e20000100800 */
[----:B------:R-:W-:-:S13]  /*64c0*/  ISETP.NE.AND P1, PT, R18, 0x40, PT ;  /* 0x000000401200780c */ /* 0x000fda0003f25270 */
[----:B0-----:R-:W-:Y:S05]  /*64d0*/  @P1 BRA `(.L_x_20) ;  /* 0x0000001800d01947 */ /* 0x001fea0003800000 */
        /* <DEDUP_REMOVED lines=16> */
[C---:B------:R-:W-:Y:S02]  /*65e0*/  PRMT R10, R6.reuse, 0x7770, RZ ;  /* 0x00007770060a7816 */ /* 0x040fe400000000ff */
[----:B------:R-:W-:Y:S01]  /*65f0*/  PRMT R17, R6, 0x7772, RZ ;  /* 0x0000777206117816 */ /* 0x000fe200000000ff */
[----:B------:R-:W-:Y:S01]  /*6600*/  IMAD.SHL.U32 R8, R8, 0x100, RZ ;  /* 0x0000010008087824 */ /* 0x000fe200078e00ff */
[C---:B------:R-:W-:Y:S02]  /*6610*/  PRMT R19, R7.reuse, 0x7770, RZ ;  /* 0x0000777007137816 */ /* 0x040fe400000000ff */
[----:B------:R-:W-:Y:S01]  /*6620*/  PRMT R18, R7, 0x7772, RZ ;  /* 0x0000777207127816 */ /* 0x000fe200000000ff */
[----:B------:R-:W-:Y:S01]  /*6630*/  IMAD.SHL.U32 R17, R17, 0x100, RZ ;  /* 0x0000010011117824 */ /* 0x000fe200078e00ff */
[----:B------:R-:W-:-:S02]  /*6640*/  LOP3.LUT R20, R20, 0xff0000, RZ, 0xc0, !PT ;  /* 0x00ff000014147812 */ /* 0x000fc400078ec0ff */
        /* <DEDUP_REMOVED lines=8> */
[----:B------:R-:W-:Y:S02]  /*66d0*/  PRMT R6, R6, 0x7773, RZ ;  /* 0x0000777306067816 */ /* 0x000fe400000000ff */
[----:B------:R-:W-:-:S02]  /*66e0*/  PRMT R7, R7, 0x7773, RZ ;  /* 0x0000777307077816 */ /* 0x000fc400000000ff */
[----:B------:R-:W-:Y:S02]  /*66f0*/  LOP3.LUT R4, R4, R13, R9, 0xfe, !PT ;  /* 0x0000000d04047212 */ /* 0x000fe400078efe09 */
        /* <DEDUP_REMOVED lines=16> */
[----:B------:R-:W-:Y:S01]  /*6800*/  PRMT R13, R8, 0x7773, RZ ;  /* 0x00007773080d7816 */ /* 0x000fe200000000ff */
[----:B------:R-:W-:Y:S01]  /*6810*/  IMAD R18, R15, 0x1000000, R18 ;  /* 0x010000000f127824 */ /* 0x000fe200078e0212 */
[----:B0-----:R-:W-:Y:S01]  /*6820*/  PRMT R5, R10, 0x7770, RZ ;  /* 0x000077700a057816 */ /* 0x001fe200000000ff */
[----:B------:R-:W-:Y:S01]  /*6830*/  IMAD.SHL.U32 R12, R12, 0x100, RZ ;  /* 0x000001000c0c7824 */ /* 0x000fe200078e00ff */
[----:B------:R-:W-:Y:S02]  /*6840*/  LOP3.LUT R22, R19, 0xff0000, RZ, 0xc0, !PT ;  /* 0x00ff000013167812 */ /* 0x000fe400078ec0ff */
[C---:B------:R-:W-:Y:S02]  /*6850*/  PRMT R14, R9.reuse, 0x7770, RZ ;  /* 0x00007770090e7816 */ /* 0x040fe400000000ff */
[----:B------:R-:W-:Y:S01]  /*6860*/  PRMT R8, R9, 0x7772, RZ ;  /* 0x0000777209087816 */ /* 0x000fe200000000ff */
[----:B------:R-:W-:Y:S01]  /*6870*/  IMAD R15, R5, 0x1000000, R22 ;  /* 0x01000000050f7824 */ /* 0x000fe200078e0216 */
[----:B------:R-:W-:-:S02]  /*6880*/  PRMT R6, R10, 0x7772, RZ ;  /* 0x000077720a067816 */ /* 0x000fc400000000ff */
[C---:B------:R-:W-:Y:S01]  /*6890*/  PRMT R20, R11.reuse, 0x7770, RZ ;  /* 0x000077700b147816 */ /* 0x040fe200000000ff */
[----:B------:R-:W-:Y:S01]  /*68a0*/  IMAD.SHL.U32 R5, R8, 0x100, RZ ;  /* 0x0000010008057824 */ /* 0x000fe200078e00ff */
        /* <DEDUP_REMOVED lines=9> */
[----:B------:R-:W-:-:S02]  /*6940*/  PRMT R11, R11, 0x7773, RZ ;  /* 0x000077730b0b7816 */ /* 0x000fc400000000ff */
[----:B------:R-:W-:Y:S02]  /*6950*/  LOP3.LUT R8, R13, R18, R12, 0xfe, !PT ;  /* 0x000000120d087212 */ /* 0x000fe400078efe0c */
        /* <DEDUP_REMOVED lines=9> */
[C---:B------:R-:W-:Y:S01]  /*69f0*/  PRMT R21, R14.reuse, 0x7771, RZ ;  /* 0x000077710e157816 */ /* 0x040fe200000000ff */
[----:B------:R-:W-:Y:S01]  /*6a00*/  IMAD.U32 R19, R19, 0x10000, RZ ;  /* 0x0001000013137824 */ /* 0x000fe200078e00ff */
[----:B------:R-:W-:Y:S01]  /*6a10*/  PRMT R7, R14, 0x7770, RZ ;  /* 0x000077700e077816 */ /* 0x000fe200000000ff */
[----:B------:R-:W-:Y:S01]  /*6a20*/  IMAD.U32 R23, R22, 0x10000, RZ ;  /* 0x0001000016177824 */ /* 0x000fe200078e00ff */
[C---:B0-----:R-:W-:Y:S01]  /*6a30*/  PRMT R8, R14.reuse, 0x7772, RZ ;  /* 0x000077720e087816 */ /* 0x041fe200000000ff */
[----:B------:R-:W-:Y:S01]  /*6a40*/  IMAD.U32 R21, R21, 0x10000, RZ ;  /* 0x0001000015157824 */ /* 0x000fe200078e00ff */
[----:B------:R-:W-:-:S02]  /*6a50*/  PRMT R10, R14, 0x7773, RZ ;  /* 0x000077730e0a7816 */ /* 0x000fc400000000ff */
[C---:B------:R-:W-:Y:S02]  /*6a60*/  PRMT R14, R15.reuse, 0x7770, RZ ;  /* 0x000077700f0e7816 */ /* 0x040fe400000000ff */
[C---:B------:R-:W-:Y:S02]  /*6a70*/  PRMT R9, R15.reuse, 0x7772, RZ ;  /* 0x000077720f097816 */ /* 0x040fe400000000ff */
[----:B------:R-:W-:Y:S02]  /*6a80*/  PRMT R11, R15, 0x7773, RZ ;  /* 0x000077730f0b7816 */ /* 0x000fe400000000ff */
[----:B------:R-:W-:Y:S02]  /*6a90*/  PRMT R18, R12, 0x7770, RZ ;  /* 0x000077700c127816 */ /* 0x000fe400000000ff */
[----:B------:R-:W-:Y:S02]  /*6aa0*/  LOP3.LUT R15, R20, 0xff0000, RZ, 0xc0, !PT ;  /* 0x00ff0000140f7812 */ /* 0x000fe400078ec0ff */
[----:B------:R-:W-:-:S02]  /*6ab0*/  PRMT R17, R13, 0x7770, RZ ;  /* 0x000077700d117816 */ /* 0x000fc400000000ff */
[----:B------:R-:W-:Y:S01]  /*6ac0*/  LOP3.LUT R20, R19, 0xff0000, RZ, 0xc0, !PT ;  /* 0x00ff000013147812 */ /* 0x000fe200078ec0ff */
[----:B------:R-:W-:Y:S01]  /*6ad0*/  IMAD R15, R18, 0x1000000, R15 ;  /* 0x01000000120f7824 */ /* 0x000fe200078e020f */
[----:B------:R-:W-:Y:S02]  /*6ae0*/  LOP3.LUT R23, R23, 0xff0000, RZ, 0xc0, !PT ;  /* 0x00ff000017177812 */ /* 0x000fe400078ec0ff */
[----:B------:R-:W-:Y:S01]  /*6af0*/  PRMT R6, R12, 0x7772, RZ ;  /* 0x000077720c067816 */ /* 0x000fe200000000ff */
[----:B------:R-:W-:Y:S01]  /*6b00*/  IMAD R20, R17, 0x1000000, R20 ;  /* 0x0100000011147824 */ /* 0x000fe200078e0214 */
[----:B------:R-:W-:Y:S01]  /*6b10*/  PRMT R5, R13, 0x7772, RZ ;  /* 0x000077720d057816 */ /* 0x000fe200000000ff */
[----:B------:R-:W-:Y:S01]  /*6b20*/  IMAD R18, R14, 0x1000000, R23 ;  /* 0x010000000e127824 */ /* 0x000fe200078e0217 */
[----:B------:R-:W-:Y:S01]  /*6b30*/  LOP3.LUT R22, R21, 0xff0000, RZ, 0xc0, !PT ;  /* 0x00ff000015167812 */ /* 0x000fe200078ec0ff */
[----:B------:R-:W-:Y:S01]  /*6b40*/  IMAD.SHL.U32 R6, R6, 0x100, RZ ;  /* 0x0000010006067824 */ /* 0x000fe200078e00ff */
[----:B------:R-:W-:Y:S01]  /*6b50*/  PRMT R12, R12, 0x7773, RZ ;  /* 0x000077730c0c7816 */ /* 0x000fe200000000ff */
[----:B------:R-:W-:Y:S01]  /*6b60*/  IMAD.SHL.U32 R5, R5, 0x100, RZ ;  /* 0x0000010005057824 */ /* 0x000fe200078e00ff */
[----:B------:R-:W-:Y:S01]  /*6b70*/  PRMT R13, R13, 0x7773, RZ ;  /* 0x000077730d0d7816 */ /* 0x000fe200000000ff */
[----:B------:R-:W-:-:S02]  /*6b80*/  IMAD R7, R7, 0x1000000, R22 ;  /* 0x0100000007077824 */ /* 0x000fc400078e0216 */
[----:B------:R-:W-:Y:S01]  /*6b90*/  IMAD.SHL.U32 R14, R8, 0x100, RZ ;  /* 0x00000100080e7824 */ /* 0x000fe200078e00ff */
        /* <DEDUP_REMOVED lines=16> */
[----:B------:R-:W-:Y:S01]  /*6ca0*/  PRMT R5, R12, 0x7772, RZ ;  /* 0x000077720c057816 */ /* 0x000fe200000000ff */
[----:B------:R-:W-:Y:S01]  /*6cb0*/  IMAD.U32 R23, R11, 0x10000, RZ ;  /* 0x000100000b177824 */ /* 0x000fe200078e00ff */
[----:B------:R-:W-:-:S02]  /*6cc0*/  LOP3.LUT R11, R20, 0xff0000, RZ, 0xc0, !PT ;  /* 0x00ff0000140b7812 */ /* 0x000fc400078ec0ff */
[----:B------:R-:W-:Y:S01]  /*6cd0*/  PRMT R17, R13, 0x7770, RZ ;  /* 0x000077700d117816 */ /* 0x000fe200000000ff */
[----:B------:R-:W-:Y:S01]  /*6ce0*/  IMAD.SHL.U32 R5, R5, 0x100, RZ ;  /* 0x0000010005057824 */ /* 0x000fe200078e00ff */
[----:B------:R-:W-:Y:S01]  /*6cf0*/  PRMT R6, R13, 0x7772, RZ ;  /* 0x000077720d067816 */ /* 0x000fe200000000ff */
[----:B------:R-:W-:Y:S01]  /*6d00*/  IMAD R11, R18, 0x1000000, R11 ;  /* 0x01000000120b7824 */ /* 0x000fe200078e020b */
        /* <DEDUP_REMOVED lines=15> */
[----:B------:R-:W-:Y:S01]  /*6e00*/  PRMT R14, R14, 0x7773, RZ ;  /* 0x000077730e0e7816 */ /* 0x000fe200000000ff */
[----:B------:R-:W-:Y:S01]  /*6e10*/  IMAD.MOV.U32 R17, RZ, RZ, R0 ;  /* 0x000000ffff117224 */ /* 0x000fe200078e0000 */
[----:B------:R-:W-:-:S02]  /*6e20*/  PRMT R15, R15, 0x7773, RZ ;  /* 0x000077730f0f7816 */ /* 0x000fc400000000ff */
[----:B------:R-:W-:Y:S02]  /*6e30*/  LOP3.LUT R13, R13, R20, R6, 0xfe, !PT ;  /* 0x000000140d0d7212 */ /* 0x000fe400078efe06 */
[----:B------:R-:W-:Y:S02]  /*6e40*/  LOP3.LUT R12, R12, R11, R5, 0xfe, !PT ;  /* 0x0000000b0c0c7212 */ /* 0x000fe400078efe05 */
[----:B------:R-:W-:Y:S02]  /*6e50*/  LOP3.LUT R14, R14, R7, R8, 0xfe, !PT ;  /* 0x000000070e0e7212 */ /* 0x000fe400078efe08 */
[----:B------:R-:W-:-:S05]  /*6e60*/  LOP3.LUT R15, R15, R10, R9, 0xfe, !PT ;  /* 0x0000000a0f0f7212 */ /* 0x000fca00078efe09 */
[----:B------:R0:W-:Y:S02]  /*6e70*/  STL.128 [R3+0x30], R12 ;  /* 0x0000300c03007387 */ /* 0x0001e40000100c00 */
.L_x_21:
[----:B------:R-:W2:Y:S04]  /*6e80*/  LDL R23, [R17] ;  /* 0x0000000011177983 */ /* 0x000ea80000100800 */
[----:B------:R-:W3:Y:S04]  /*6e90*/  LDL R5, [R17+-0x20] ;  /* 0xffffe00011057983 */ /* 0x000ee80000100800 */
[----:B------:R-:W4:Y:S04]  /*6ea0*/  LDL.64 R18, [R17+-0x1c] ;  /* 0xffffe40011127983 */ /* 0x000f280000100a00 */
[----:B------:R-:W5:Y:S04]  /*6eb0*/  LDL.64 R6, [R17+0x4] ;  /* 0x0000040011067983 */ /* 0x000f680000100a00 */
[----:B------:R-:W5:Y:S04]  /*6ec0*/  LDL R20, [R17+-0x14] ;  /* 0xffffec0011147983 */ /* 0x000f680000100800 */
[----:B0-----:R-:W5:Y:S04]  /*6ed0*/  LDL R13, [R17+-0x10] ;  /* 0xfffff000110d7983 */ /* 0x001f680000100800 */
[----:B------:R-:W5:Y:S04]  /*6ee0*/  LDL R21, [R17+0x10] ;  /* 0x0000100011157983 */ /* 0x000f680000100800 */
[----:B------:R-:W5:Y:S04]  /*6ef0*/  LDL.64 R8, [R17+-0xc] ;  /* 0xfffff40011087983 */ /* 0x000f680000100a00 */
[----:B------:R-:W5:Y:S04]  /*6f00*/  LDL.64 R10, [R17+0x14] ;  /* 0x00001400110a7983 */ /* 0x000f680000100a00 */
        /* <DEDUP_REMOVED lines=14> */
[----:B----4-:R-:W-:-:S02]  /*6ff0*/  SHF.R.U32.HI R25, RZ, 0x3, R18 ;  /* 0x00000003ff197819 */ /* 0x010fc40000011612 */
[----:B------:R-:W-:Y:S02]  /*7000*/  LOP3.LUT R15, R23, R15, R22, 0x96, !PT ;  /* 0x0000000f170f7212 */ /* 0x000fe400078e9616 */
[C-C-:B------:R-:W-:Y:S02]  /*7010*/  SHF.L.W.U32.HI R22, R18.reuse, 0x19, R18.reuse ;  /* 0x0000001912167819 */ /* 0x140fe40000010e12 */
[----:B------:R-:W-:Y:S01]  /*7020*/  SHF.L.W.U32.HI R23, R18, 0xe, R18 ;  /* 0x0000000e12177819 */ /* 0x000fe20000010e12 */
[----:B------:R-:W-:Y:S01]  /*7030*/  IMAD.IADD R4, R15, 0x1, R4 ;  /* 0x000000010f047824 */ /* 0x000fe200078e0204 */
[----:B-----5:R-:W-:Y:S02]  /*7040*/  IADD3 R6, PT, PT, R5, R14, R6 ;  /* 0x0000000e05067210 */ /* 0x020fe40007ffe006 */
[----:B------:R-:W-:Y:S02]  /*7050*/  LOP3.LUT R5, R25, R22, R23, 0x96, !PT ;  /* 0x0000001619057212 */ /* 0x000fe400078e9617 */
[----:B------:R-:W-:-:S02]  /*7060*/  SHF.L.W.U32.HI R15, R4, 0xd, R4 ;  /* 0x0000000d040f7819 */ /* 0x000fc40000010e04 */
[----:B------:R-:W-:Y:S01]  /*7070*/  SHF.R.U32.HI R14, RZ, 0xa, R4 ;  /* 0x0000000aff0e7819 */ /* 0x000fe20000011604 */
[----:B------:R-:W-:Y:S01]  /*7080*/  IMAD.IADD R5, R5, 0x1, R6 ;  /* 0x0000000105057824 */ /* 0x000fe200078e0206 */
[----:B------:R-:W-:-:S04]  /*7090*/  SHF.L.W.U32.HI R6, R4, 0xf, R4 ;  /* 0x0000000f04067819 */ /* 0x000fc80000010e04 */
[----:B------:R-:W-:Y:S02]  /*70a0*/  LOP3.LUT R6, R14, R6, R15, 0x96, !PT ;  /* 0x000000060e067212 */ /* 0x000fe400078e960f */
[C-C-:B------:R-:W-:Y:S02]  /*70b0*/  SHF.L.W.U32.HI R22, R5.reuse, 0xf, R5.reuse ;  /* 0x0000000f05167819 */ /* 0x140fe40000010e05 */
[--C-:B------:R-:W-:Y:S02]  /*70c0*/  SHF.L.W.U32.HI R23, R5, 0xd, R5.reuse ;  /* 0x0000000d05177819 */ /* 0x100fe40000010e05 */
[----:B------:R-:W-:Y:S02]  /*70d0*/  SHF.R.U32.HI R25, RZ, 0xa, R5 ;  /* 0x0000000aff197819 */ /* 0x000fe40000011605 */
[----:B------:R-:W-:Y:S02]  /*70e0*/  IADD3 R15, PT, PT, R18, R6, R7 ;  /* 0x00000006120f7210 */ /* 0x000fe40007ffe007 */
[----:B------:R-:W-:-:S02]  /*70f0*/  SHF.L.W.U32.HI R6, R19, 0x19, R19 ;  /* 0x0000001913067819 */ /* 0x000fc40000010e13 */
[--C-:B------:R-:W-:Y:S02]  /*7100*/  SHF.L.W.U32.HI R7, R19, 0xe, R19.reuse ;  /* 0x0000000e13077819 */ /* 0x100fe40000010e13 */
[----:B------:R-:W-:Y:S02]  /*7110*/  SHF.R.U32.HI R14, RZ, 0x3, R19 ;  /* 0x00000003ff0e7819 */ /* 0x000fe40000011613 */
[----:B------:R-:W-:Y:S02]  /*7120*/  LOP3.LUT R22, R25, R22, R23, 0x96, !PT ;  /* 0x0000001619167212 */ /* 0x000fe400078e9617 */
[C-C-:B------:R-:W-:Y:S02]  /*7130*/  SHF.L.W.U32.HI R18, R20.reuse, 0x19, R20.reuse ;  /* 0x0000001914127819 */ /* 0x140fe40000010e14 */
[--C-:B------:R-:W-:Y:S02]  /*7140*/  SHF.L.W.U32.HI R23, R20, 0xe, R20.reuse ;  /* 0x0000000e14177819 */ /* 0x100fe40000010e14 */
[----:B------:R-:W-:-:S02]  /*7150*/  SHF.R.U32.HI R25, RZ, 0x3, R20 ;  /* 0x00000003ff197819 */ /* 0x000fc40000011614 */
[----:B------:R-:W-:Y:S02]  /*7160*/  LOP3.LUT R6, R14, R6, R7, 0x96, !PT ;  /* 0x000000060e067212 */ /* 0x000fe400078e9607 */
[----:B------:R-:W-:Y:S02]  /*7170*/  IADD3 R22, PT, PT, R19, R22, R12 ;  /* 0x0000001613167210 */ /* 0x000fe40007ffe00c */
[----:B------:R-:W-:Y:S01]  /*7180*/  LOP3.LUT R7, R25, R18, R23, 0x96, !PT ;  /* 0x0000001219077212 */ /* 0x000fe200078e9617 */
[----:B------:R-:W-:Y:S01]  /*7190*/  IMAD.IADD R6, R6, 0x1, R15 ;  /* 0x0000000106067824 */ /* 0x000fe200078e020f */
[----:B------:R-:W2:Y:S03]  /*71a0*/  LDL R25, [R17] ;  /* 0x0000000011197983 */ /* 0x000ea60000100800 */
[----:B------:R-:W-:Y:S01]  /*71b0*/  IMAD.IADD R7, R7, 0x1, R22 ;  /* 0x0000000107077824 */ /* 0x000fe200078e0216 */
[----:B------:R-:W-:-:S02]  /*71c0*/  SHF.L.W.U32.HI R12, R6, 0xf, R6 ;  /* 0x0000000f060c7819 */ /* 0x000fc40000010e06 */
[--C-:B------:R-:W-:Y:S02]  /*71d0*/  SHF.L.W.U32.HI R15, R6, 0xd, R6.reuse ;  /* 0x0000000d060f7819 */ /* 0x100fe40000010e06 */
[----:B------:R-:W-:Y:S01]  /*71e0*/  SHF.R.U32.HI R14, RZ, 0xa, R6 ;  /* 0x0000000aff0e7819 */ /* 0x000fe20000011606 */
[----:B------:R0:W-:Y:S01]  /*71f0*/  STL.128 [R17+0x1c], R4 ;  /* 0x00001c0411007387 */ /* 0x0001e20000100c00 */
[C---:B------:R-:W-:Y:S02]  /*7200*/  SHF.L.W.U32.HI R19, R7.reuse, 0xd, R7 ;  /* 0x0000000d07137819 */ /* 0x040fe40000010e07 */
[----:B------:R-:W-:Y:S01]  /*7210*/  LOP3.LUT R14, R14, R12, R15, 0x96, !PT ;  /* 0x0000000c0e0e7212 */ /* 0x000fe200078e960f */
[----:B------:R-:W3:Y:S01]  /*7220*/  LDL R27, [R17+0x20] ;  /* 0x00002000111b7983 */ /* 0x000ee20000100800 */
[--C-:B------:R-:W-:Y:S02]  /*7230*/  SHF.R.U32.HI R18, RZ, 0xa, R7.reuse ;  /* 0x0000000aff127819 */ /* 0x100fe40000011607 */
[----:B------:R-:W-:-:S04]  /*7240*/  SHF.L.W.U32.HI R12, R7, 0xf, R7 ;  /* 0x0000000f070c7819 */ /* 0x000fc80000010e07 */
[----:B------:R-:W-:Y:S02]  /*7250*/  LOP3.LUT R12, R18, R12, R19, 0x96, !PT ;  /* 0x0000000c120c7212 */ /* 0x000fe400078e9613 */
[----:B------:R-:W4:Y:S01]  /*7260*/  LDL.64 R18, [R17+0x4] ;  /* 0x0000040011127983 */ /* 0x000f220000100a00 */
[C-C-:B------:R-:W-:Y:S02]  /*7270*/  SHF.L.W.U32.HI R15, R13.reuse, 0x19, R13.reuse ;  /* 0x000000190d0f7819 */ /* 0x140fe40000010e0d */
[--C-:B------:R-:W-:Y:S01]  /*7280*/  SHF.L.W.U32.HI R22, R13, 0xe, R13.reuse ;  /* 0x0000000e0d167819 */ /* 0x100fe20000010e0d */
[----:B0-----:R-:W5:Y:S01]  /*7290*/  LDL.64 R6, [R17+0x24] ;  /* 0x0000240011067983 */ /* 0x001f620000100a00 */
[----:B------:R-:W-:Y:S02]  /*72a0*/  SHF.R.U32.HI R23, RZ, 0x3, R13 ;  /* 0x00000003ff177819 */ /* 0x000fe4000001160d */
[----:B------:R-:W-:Y:S02]  /*72b0*/  IADD3 R14, PT, PT, R20, R14, R21 ;  /* 0x0000000e140e7210 */ /* 0x000fe40007ffe015 */
[----:B------:R-:W-:-:S02]  /*72c0*/  SHF.L.W.U32.HI R5, R8, 0x19, R8 ;  /* 0x0000001908057819 */ /* 0x000fc40000010e08 */
[--C-:B------:R-:W-:Y:S02]  /*72d0*/  SHF.L.W.U32.HI R20, R8, 0xe, R8.reuse ;  /* 0x0000000e08147819 */ /* 0x100fe40000010e08 */
        /* <DEDUP_REMOVED lines=13> */
[----:B------:R-:W-:Y:S01]  /*73b0*/  LOP3.LUT R20, R21, R15, R20, 0x96, !PT ;  /* 0x0000000f15147212 */ /* 0x000fe200078e9614 */
[----:B------:R-:W5:Y:S01]  /*73c0*/  LDL R5, [R17+0xc] ;  /* 0x00000c0011057983 */ /* 0x000f620000100800 */
[----:B------:R-:W-:Y:S02]  /*73d0*/  IADD3 R15, PT, PT, R8, R10, R11 ;  /* 0x0000000a080f7210 */ /* 0x000fe40007ffe00b */
[C-C-:B------:R-:W-:Y:S02]  /*73e0*/  SHF.L.W.U32.HI R8, R9.reuse, 0x19, R9.reuse ;  /* 0x0000001909087819 */ /* 0x140fe40000010e09 */
[--C-:B------:R-:W-:Y:S02]  /*73f0*/  SHF.L.W.U32.HI R11, R9, 0xe, R9.reuse ;  /* 0x0000000e090b7819 */ /* 0x100fe40000010e09 */
[----:B------:R-:W-:-:S02]  /*7400*/  SHF.R.U32.HI R10, RZ, 0x3, R9 ;  /* 0x00000003ff0a7819 */ /* 0x000fc40000011609 */
[C-C-:B------:R-:W-:Y:S02]  /*7410*/  SHF.L.W.U32.HI R14, R24.reuse, 0x19, R24.reuse ;  /* 0x00000019180e7819 */ /* 0x140fe40000010e18 */
[--C-:B------:R-:W-:Y:S02]  /*7420*/  SHF.L.W.U32.HI R21, R24, 0xe, R24.reuse ;  /* 0x0000000e18157819 */ /* 0x100fe40000010e18 */
[----:B------:R-:W-:Y:S02]  /*7430*/  SHF.R.U32.HI R22, RZ, 0x3, R24 ;  /* 0x00000003ff167819 */ /* 0x000fe40000011618 */
[----:B------:R-:W-:Y:S02]  /*7440*/  LOP3.LUT R8, R10, R8, R11, 0x96, !PT ;  /* 0x000000080a087212 */ /* 0x000fe400078e960b */
[----:B------:R-:W-:Y:S02]  /*7450*/  IADD3 R20, PT, PT, R9, R20, R4 ;  /* 0x0000001409147210 */ /* 0x000fe40007ffe004 */
[----:B------:R-:W-:Y:S01]  /*7460*/  LOP3.LUT R21, R22, R14, R21, 0x96, !PT ;  /* 0x0000000e16157212 */ /* 0x000fe200078e9615 */
[----:B------:R-:W-:Y:S01]  /*7470*/  IMAD.IADD R14, R8, 0x1, R15 ;  /* 0x00000001080e7824 */ /* 0x000fe200078e020f */
[----:B------:R-:W5:Y:S03]  /*7480*/  LDL R4, [R17+0x1c] ;  /* 0x00001c0011047983 */ /* 0x000f660000100800 */
[----:B------:R-:W-:-:S02]  /*7490*/  IMAD.IADD R15, R21, 0x1, R20 ;  /* 0x00000001150f7824 */ /* 0x000fc400078e0214 */
[----:B------:R-:W5:Y:S04]  /*74a0*/  LDL.64 R20, [R17+0x14] ;  /* 0x0000140011147983 */ /* 0x000f680000100a00 */
[----:B------:R0:W-:Y:S04]  /*74b0*/  STL.128 [R17+0x2c], R12 ;  /* 0x00002c0c11007387 */ /* 0x0001e80000100c00 */
[----:B------:R-:W5:Y:S04]  /*74c0*/  LDL R26, [R17+0x30] ;  /* 0x00003000111a7983 */ /* 0x000f680000100800 */
[----:B------:R-:W5:Y:S01]  /*74d0*/  LDL.64 R22, [R17+0x34] ;  /* 0x0000340011167983 */ /* 0x000f620000100a00 */
[----:B------:R-:W-:-:S02]  /*74e0*/  SHF.L.W.U32.HI R8, R14, 0xf, R14 ;  /* 0x0000000f0e087819 */ /* 0x000fc40000010e0e */
[--C-:B------:R-:W-:Y:S02]  /*74f0*/  SHF.L.W.U32.HI R9, R14, 0xd, R14.reuse ;  /* 0x0000000d0e097819 */ /* 0x100fe40000010e0e */
[----:B------:R-:W-:Y:S02]  /*7500*/  SHF.R.U32.HI R10, RZ, 0xa, R14 ;  /* 0x0000000aff0a7819 */ /* 0x000fe4000001160e */
[C---:B------:R-:W-:Y:S02]  /*7510*/  SHF.L.W.U32.HI R11, R15.reuse, 0xd, R15 ;  /* 0x0000000d0f0b7819 */ /* 0x040fe40000010e0f */
[----:B------:R-:W-:Y:S02]  /*7520*/  LOP3.LUT R9, R10, R8, R9, 0x96, !PT ;  /* 0x000000080a097212 */ /* 0x000fe400078e9609 */
[--C-:B------:R-:W-:Y:S02]  /*7530*/  SHF.L.W.U32.HI R8, R15, 0xf, R15.reuse ;  /* 0x0000000f0f087819 */ /* 0x100fe40000010e0f */
[----:B0-----:R-:W-:-:S04]  /*7540*/  SHF.R.U32.HI R15, RZ, 0xa, R15 ;  /* 0x0000000aff0f7819 */ /* 0x001fc8000001160f */
[----:B------:R-:W-:Y:S01]  /*7550*/  LOP3.LUT R8, R15, R8, R11, 0x96, !PT ;  /* 0x000000080f087212 */ /* 0x000fe200078e960b */
[----:B------:R-:W-:-:S04]  /*7560*/  UIADD3 UR4, UPT, UPT, UR4, 0x10, URZ ;  /* 0x0000001004047890 */ /* 0x000fc8000fffe0ff */
[----:B------:R-:W-:Y:S01]  /*7570*/  UISETP.NE.AND UP0, UPT, UR4, 0x30, UPT ;  /* 0x000000300400788c */ /* 0x000fe2000bf05270 */
[C-C-:B--2---:R-:W-:Y:S02]  /*7580*/  SHF.L.W.U32.HI R10, R25.reuse, 0xe, R25.reuse ;  /* 0x0000000e190a7819 */ /* 0x144fe40000010e19 */
[----:B------:R-:W-:Y:S02]  /*7590*/  SHF.R.U32.HI R11, RZ, 0x3, R25 ;  /* 0x00000003ff0b7819 */ /* 0x000fe40000011619 */
[----:B---3--:R-:W-:Y:S02]  /*75a0*/  IADD3 R27, PT, PT, R24, R9, R27 ;  /* 0x00000009181b7210 */ /* 0x008fe40007ffe01b */
[----:B------:R-:W-:-:S04]  /*75b0*/  SHF.L.W.U32.HI R9, R25, 0x19, R25 ;  /* 0x0000001919097819 */ /* 0x000fc80000010e19 */
[----:B------:R-:W-:Y:S02]  /*75c0*/  LOP3.LUT R10, R11, R9, R10, 0x96, !PT ;  /* 0x000000090b0a7212 */ /* 0x000fe400078e960a */
[C-C-:B----4-:R-:W-:Y:S02]  /*75d0*/  SHF.L.W.U32.HI R9, R18.reuse, 0x19, R18.reuse ;  /* 0x0000001912097819 */ /* 0x150fe40000010e12 */
[--C-:B------:R-:W-:Y:S02]  /*75e0*/  SHF.L.W.U32.HI R14, R18, 0xe, R18.reuse ;  /* 0x0000000e120e7819 */ /* 0x100fe40000010e12 */
[----:B------:R-:W-:Y:S02]  /*75f0*/  SHF.R.U32.HI R11, RZ, 0x3, R18 ;  /* 0x00000003ff0b7819 */ /* 0x000fe40000011612 */
[----:B-----5:R-:W-:Y:S01]  /*7600*/  IADD3 R6, PT, PT, R25, R8, R6 ;  /* 0x0000000819067210 */ /* 0x020fe20007ffe006 */
[----:B------:R-:W-:Y:S01]  /*7610*/  IMAD.IADD R8, R10, 0x1, R27 ;  /* 0x000000010a087824 */ /* 0x000fe200078e021b */
[----:B------:R-:W-:-:S04]  /*7620*/  LOP3.LUT R9, R11, R9, R14, 0x96, !PT ;  /* 0x000000090b097212 */ /* 0x000fc800078e960e */
[C---:B------:R-:W-:Y:S01]  /*7630*/  SHF.L.W.U32.HI R11, R8.reuse, 0xd, R8 ;  /* 0x0000000d080b7819 */ /* 0x040fe20000010e08 */
[----:B------:R-:W-:Y:S01]  /*7640*/  IMAD.IADD R9, R9, 0x1, R6 ;  /* 0x0000000109097824 */ /* 0x000fe200078e0206 */
[--C-:B------:R-:W-:Y:S02]  /*7650*/  SHF.L.W.U32.HI R6, R8, 0xf, R8.reuse ;  /* 0x0000000f08067819 */ /* 0x100fe40000010e08 */
[----:B------:R-:W-:-:S04]  /*7660*/  SHF.R.U32.HI R10, RZ, 0xa, R8 ;  /* 0x0000000aff0a7819 */ /* 0x000fc80000011608 */
        /* <DEDUP_REMOVED lines=9> */
[----:B------:R-:W-:Y:S02]  /*7700*/  LOP3.LUT R10, R10, R6, R7, 0x96, !PT ;  /* 0x000000060a0a7212 */ /* 0x000fe400078e9607 */
[C-C-:B------:R-:W-:Y:S02]  /*7710*/  SHF.L.W.U32.HI R14, R5.reuse, 0x19, R5.reuse ;  /* 0x00000019050e7819 */ /* 0x140fe40000010e05 */
[----:B------:R-:W-:-:S02]  /*7720*/  SHF.L.W.U32.HI R15, R5, 0xe, R5 ;  /* 0x0000000e050f7819 */ /* 0x000fc40000010e05 */
[----:B------:R-:W-:Y:S01]  /*7730*/  SHF.R.U32.HI R18, RZ, 0x3, R5 ;  /* 0x00000003ff127819 */ /* 0x000fe20000011605 */
[----:B------:R-:W-:Y:S01]  /*7740*/  IMAD.IADD R10, R10, 0x1, R11 ;  /* 0x000000010a0a7824 */ /* 0x000fe200078e020b */
[----:B------:R-:W-:Y:S02]  /*7750*/  IADD3 R13, PT, PT, R19, R13, R12 ;  /* 0x0000000d130d7210 */ /* 0x000fe40007ffe00c */
[----:B------:R-:W-:Y:S02]  /*7760*/  LOP3.LUT R14, R18, R14, R15, 0x96, !PT ;  /* 0x0000000e120e7212 */ /* 0x000fe400078e960f */
[C-C-:B------:R-:W-:Y:S02]  /*7770*/  SHF.L.W.U32.HI R6, R10.reuse, 0xf, R10.reuse ;  /* 0x0000000f0a067819 */ /* 0x140fe40000010e0a */
[--C-:B------:R-:W-:Y:S01]  /*7780*/  SHF.L.W.U32.HI R7, R10, 0xd, R10.reuse ;  /* 0x0000000d0a077819 */ /* 0x100fe20000010e0a */
[----:B------:R-:W-:Y:S01]  /*7790*/  IMAD.IADD R11, R14, 0x1, R13 ;  /* 0x000000010e0b7824 */ /* 0x000fe200078e020d */
[----:B------:R-:W-:-:S04]  /*77a0*/  SHF.R.U32.HI R12, RZ, 0xa, R10 ;  /* 0x0000000aff0c7819 */ /* 0x000fc8000001160a */
[C-C-:B------:R-:W-:Y:S02]  /*77b0*/  SHF.L.W.U32.HI R13, R11.reuse, 0xf, R11.reuse ;  /* 0x0000000f0b0d7819 */ /* 0x140fe40000010e0b */
[--C-:B------:R-:W-:Y:S02]  /*77c0*/  SHF.L.W.U32.HI R14, R11, 0xd, R11.reuse ;  /* 0x0000000d0b0e7819 */ /* 0x100fe40000010e0b */
[----:B------:R-:W-:Y:S02]  /*77d0*/  SHF.R.U32.HI R15, RZ, 0xa, R11 ;  /* 0x0000000aff0f7819 */ /* 0x000fe4000001160b */
[----:B------:R-:W-:Y:S02]  /*77e0*/  LOP3.LUT R6, R12, R6, R7, 0x96, !PT ;  /* 0x000000060c067212 */ /* 0x000fe400078e9607 */
[----:B------:R-:W-:Y:S02]  /*77f0*/  LOP3.LUT R13, R15, R13, R14, 0x96, !PT ;  /* 0x0000000d0f0d7212 */ /* 0x000fe400078e960e */
[----:B------:R-:W-:-:S02]  /*7800*/  SHF.R.U32.HI R7, RZ, 0x3, R29 ;  /* 0x00000003ff077819 */ /* 0x000fc4000001161d */
[C-C-:B------:R-:W-:Y:S02]  /*7810*/  SHF.L.W.U32.HI R12, R20.reuse, 0x19, R20.reuse ;  /* 0x00000019140c7819 */ /* 0x140fe40000010e14 */
[----:B------:R-:W-:Y:S02]  /*7820*/  SHF.L.W.U32.HI R15, R20, 0xe, R20 ;  /* 0x0000000e140f7819 */ /* 0x000fe40000010e14 */
[----:B------:R-:W-:Y:S02]  /*7830*/  IADD3 R26, PT, PT, R5, R6, R26 ;  /* 0x00000006051a7210 */ /* 0x000fe40007ffe01a */
[C-C-:B------:R-:W-:Y:S02]  /*7840*/  SHF.L.W.U32.HI R5, R29.reuse, 0x19, R29.reuse ;  /* 0x000000191d057819 */ /* 0x140fe40000010e1d */
[----:B------:R-:W-:Y:S02]  /*7850*/  SHF.L.W.U32.HI R6, R29, 0xe, R29 ;  /* 0x0000000e1d067819 */ /* 0x000fe40000010e1d */
[----:B------:R-:W-:-:S02]  /*7860*/  SHF.R.U32.HI R14, RZ, 0x3, R20 ;  /* 0x00000003ff0e7819 */ /* 0x000fc40000011614 */
[----:B------:R-:W-:Y:S02]  /*7870*/  IADD3 R22, PT, PT, R29, R13, R22 ;  /* 0x0000000d1d167210 */ /* 0x000fe40007ffe016 */
[----:B------:R-:W-:Y:S02]  /*7880*/  LOP3.LUT R5, R7, R5, R6, 0x96, !PT ;  /* 0x0000000507057212 */ /* 0x000fe400078e9606 */
[----:B------:R-:W-:-:S03]  /*7890*/  LOP3.LUT R13, R14, R12, R15, 0x96, !PT ;  /* 0x0000000c0e0d7212 */ /* 0x000fc600078e960f */
[----:B------:R-:W-:Y:S02]  /*78a0*/  IMAD.IADD R12, R5, 0x1, R26 ;  /* 0x00000001050c7824 */ /* 0x000fe400078e021a */
        /* <DEDUP_REMOVED lines=36> */
.L_x_22:
[----:B------:R-:W0:Y:S01]  /*7af0*/  LDC.64 R22, c[0x4][0x40] ;  /* 0x01001000ff167b82 */ /* 0x000e220000000a00 */
[C-C-:B------:R-:W-:Y:S02]  /*7b00*/  SHF.L.W.U32.HI R12, R19.reuse, 0x1a, R19.reuse ;  /* 0x0000001a130c7819 */ /* 0x140fe40000010e13 */
[C-C-:B------:R-:W-:Y:S02]  /*7b10*/  SHF.L.W.U32.HI R13, R19.reuse, 0x15, R19.reuse ;  /* 0x00000015130d7819 */ /* 0x140fe40000010e13 */
[----:B------:R-:W-:Y:S02]  /*7b20*/  SHF.L.W.U32.HI R14, R19, 0x7, R19 ;  /* 0x00000007130e7819 */ /* 0x000fe40000010e13 */
[----:B------:R-:W-:Y:S02]  /*7b30*/  LOP3.LUT R29, R17, R19, R20, 0xb8, !PT ;  /* 0x00000013111d7212 */ /* 0x000fe400078eb814 */
[----:B------:R-:W-:Y:S02]  /*7b40*/  LOP3.LUT R13, R14, R12, R13, 0x96, !PT ;  /* 0x0000000c0e0d7212 */ /* 0x000fe400078e960d */
[----:B------:R-:W-:-:S02]  /*7b50*/  SHF.L.W.U32.HI R27, R25, 0x1e, R25 ;  /* 0x0000001e191b7819 */ /* 0x000fc40000010e19 */
[----:B------:R-:W-:Y:S02]  /*7b60*/  IADD3 R29, PT, PT, R13, R29, R18 ;  /* 0x0000001d0d1d7210 */ /* 0x000fe40007ffe012 */
[C-C-:B------:R-:W-:Y:S02]  /*7b70*/  SHF.L.W.U32.HI R12, R25.reuse, 0x13, R25.reuse ;  /* 0x00000013190c7819 */ /* 0x140fe40000010e19 */
[----:B------:R-:W-:-:S04]  /*7b80*/  SHF.L.W.U32.HI R13, R25, 0xa, R25 ;  /* 0x0000000a190d7819 */ /* 0x000fc80000010e19 */
[----:B------:R-:W-:Y:S01]  /*7b90*/  LOP3.LUT R27, R13, R27, R12, 0x96, !PT ;  /* 0x0000001b0d1b7212 */ /* 0x000fe200078e960c */
[C---:B------:R-:W-:Y:S02]  /*7ba0*/  IMAD R12, R28.reuse, 0x4, R3 ;  /* 0x000000041c0c7824 */ /* 0x040fe400078e0203 */
[----:B0-----:R-:W-:-:S04]  /*7bb0*/  IMAD.WIDE.U32 R22, R28, 0x4, R22 ;  /* 0x000000041c167825 */ /* 0x001fc800078e0016 */
[----:B------:R-:W2:Y:S04]  /*7bc0*/  LDL.128 R12, [R12] ;  /* 0x000000000c0c7983 */ /* 0x000ea80000100c00 */
        /* <DEDUP_REMOVED lines=11> */
[----:B------:R-:W-:-:S04]  /*7c80*/  IADD3 R27, PT, PT, R27, R29, R17 ;  /* 0x0000001d1b1b7210 */ /* 0x000fc80007ffe011 */
        /* <DEDUP_REMOVED lines=8> */
[----:B------:R-:W2:Y:S04]  /*7d10*/  LDG.E R13, desc[UR8][R22.64+0x8] ;  /* 0x00000808160d7981 */ /* 0x000ea8000c1e1900 */
[----:B------:R0:W3:Y:S02]  /*7d20*/  LDG.E R21, desc[UR8][R22.64+0xc] ;  /* 0x00000c0816157981 */ /* 0x0000e4000c1e1900 */
        /* <DEDUP_REMOVED lines=12> */
[----:B---3--:R-:W-:Y:S02]  /*7df0*/  IADD3 R14, PT, PT, R15, R14, R21 ;  /* 0x0000000e0f0e7210 */ /* 0x008fe40007ffe015 */
[--C-:B------:R-:W-:Y:S02]  /*7e00*/  SHF.L.W.U32.HI R15, R24, 0x1e, R24.reuse ;  /* 0x0000001e180f7819 */ /* 0x100fe40000010e18 */
        /* <DEDUP_REMOVED lines=33> */
.L_x_20:
[----:B------:R-:W-:Y:S05]  /*8020*/  @P0 BRA `(.L_x_23) ;  /* 0xffffffe400000947 */ /* 0x000fea000383ffff */
[----:B------:R-:W-:-:S13]  /*8030*/  ISETP.GT.U32.AND P0, PT, R18, 0x37, PT ;  /* 0x000000371200780c */ /* 0x000fda0003f04070 */
[----:B------:R-:W-:Y:S05]  /*8040*/  @P0 BRA `(.L_x_24) ;  /* 0x00000004001c0947 */ /* 0x000fea0003800000 */
[----:B------:R-:W-:Y:S01]  /*8050*/  IMAD.MOV.U32 R0, RZ, RZ, 0x80 ;  /* 0x00000080ff007424 */ /* 0x000fe200078e00ff */
[----:B------:R-:W-:Y:S01]  /*8060*/  ISETP.NE.AND P0, PT, R18, 0x37, PT ;  /* 0x000000371200780c */ /* 0x000fe20003f05270 */
[----:B0-----:R-:W-:-:S05]  /*8070*/  IMAD.IADD R4, R1, 0x1, R18 ;  /* 0x0000000101047824 */ /* 0x001fca00078e0212 */
[----:B------:R1:W-:Y:S07]  /*8080*/  STL.U8 [R4+0x120], R0 ;  /* 0x0001200004007387 */ /* 0x0003ee0000100000 */
[----:B------:R-:W-:Y:S05]  /*8090*/  @!P0 BRA `(.L_x_25) ;  /* 0x0000002400688947 */ /* 0x000fea0003800000 */
[C---:B------:R-:W-:Y:S02]  /*80a0*/  ISETP.GT.U32.AND P1, PT, R18.reuse, 0x27, PT ;  /* 0x000000271200780c */ /* 0x040fe40003f24070 */
[----:B------:R-:W-:-:S04]  /*80b0*/  IADD3 R5, PT, PT, -R18, 0x37, RZ ;  /* 0x0000003712057810 */ /* 0x000fc80007ffe1ff */
[----:B------:R-:W-:-:S04]  /*80c0*/  LOP3.LUT R6, R5, 0xf, RZ, 0xc0, !PT ;  /* 0x0000000f05067812 */ /* 0x000fc800078ec0ff */
[----:B------:R-:W-:-:S03]  /*80d0*/  ISETP.NE.AND P0, PT, R6, RZ, PT ;  /* 0x000000ff0600720c */ /* 0x000fc60003f05270 */
[----:B------:R-:W-:Y:S10]  /*80e0*/  @P1 BRA `(.L_x_26) ;  /* 0x00000000006c1947 */ /* 0x000ff40003800000 */
[----:B-1----:R-:W-:Y:S01]  /*80f0*/  LOP3.LUT R0, R5, 0xffff, RZ, 0xc0, !PT ;  /* 0x0000ffff05007812 */ /* 0x002fe200078ec0ff */
[----:B------:R-:W-:-:S03]  /*8100*/  VIADD R4, R4, 0x128 ;  /* 0x0000012804047836 */ /* 0x000fc60000000000 */
[----:B------:R-:W-:-:S05]  /*8110*/  SHF.R.U32.HI R0, RZ, 0x4, R0 ;  /* 0x00000004ff007819 */ /* 0x000fca0000011600 */
[----:B------:R-:W-:-:S05]  /*8120*/  IMAD.SHL.U32 R0, R0, 0x10, RZ ;  /* 0x0000001000007824 */ /* 0x000fca00078e00ff */
[----:B------:R-:W-:-:S05]  /*8130*/  LOP3.LUT R0, R0, 0x30, RZ, 0xe2, !PT ;  /* 0x0000003000007812 */ /* 0x000fca00078ee2ff */
[----:B------:R-:W-:-:S07]  /*8140*/  IMAD.MOV R0, RZ, RZ, -R0 ;  /* 0x000000ffff007224 */ /* 0x000fce00078e0a00 */
.L_x_27:
        /* <DEDUP_REMOVED lines=19> */
[----:B0-----:R-:W-:Y:S01]  /*8280*/  VIADD R4, R4, 0x10 ;  /* 0x0000001004047836 */ /* 0x001fe20000000000 */
[----:B------:R-:W-:Y:S06]  /*8290*/  @P1 BRA `(.L_x_27) ;  /* 0xfffffffc00ac1947 */ /* 0x000fec000383ffff */
.L_x_26:
        /* <DEDUP_REMOVED lines=15> */
.L_x_28:
[----:B------:R-:W-:Y:S05]  /*8390*/  @!P1 BRA `(.L_x_25) ;  /* 0x0000002000a89947 */ /* 0x000fea0003800000 */
[----:B------:R-:W-:Y:S02]  /*83a0*/  ISETP.GE.U32.AND P0, PT, R4, 0x4, PT ;  /* 0x000000040400780c */ /* 0x000fe40003f06070 */
[----:B0-----:R-:W-:-:S04]  /*83b0*/  LOP3.LUT R0, R5, 0x3, RZ, 0xc0, !PT ;  /* 0x0000000305007812 */ /* 0x001fc800078ec0ff */
        /* <DEDUP_REMOVED lines=10> */
.L_x_29:
[----:B------:R-:W-:Y:S01]  /*8460*/  VIADD R0, R0, 0x1 ;  /* 0x0000000100007836 */ /* 0x000fe20000000000 */
[----:B------:R0:W-:Y:S04]  /*8470*/  STL.U8 [R2], RZ ;  /* 0x000000ff02007387 */ /* 0x0001e80000100000 */
[----:B------:R-:W-:Y:S01]  /*8480*/  ISETP.NE.AND P0, PT, R0, RZ, PT ;  /* 0x000000ff0000720c */ /* 0x000fe20003f05270 */
[----:B0-----:R-:W-:-:S12]  /*8490*/  VIADD R2, R2, 0x1 ;  /* 0x0000000102027836 */ /* 0x001fd80000000000 */
[----:B------:R-:W-:Y:S05]  /*84a0*/  @P0 BRA `(.L_x_29) ;  /* 0xfffffffc00ec0947 */ /* 0x000fea000383ffff */
[----:B------:R-:W-:Y:S05]  /*84b0*/  BRA `(.L_x_25) ;  /* 0x0000002000607947 */ /* 0x000fea0003800000 */
.L_x_24:
[----:B0-----:R-:W-:Y:S02]  /*84c0*/  IMAD.MOV.U32 R4, RZ, RZ, 0x80 ;  /* 0x00000080ff047424 */ /* 0x001fe400078e00ff */
[----:B------:R-:W-:Y:S02]  /*84d0*/  IMAD.IADD R2, R1, 0x1, R18 ;  /* 0x0000000101027824 */ /* 0x000fe400078e0212 */
[----:B------:R-:W-:-:S03]  /*84e0*/  VIADD R0, R18, 0x1 ;  /* 0x0000000112007836 */ /* 0x000fc60000000000 */
[----:B------:R0:W-:Y:S02]  /*84f0*/  STL.U8 [R2+0x120], R4 ;  /* 0x0001200402007387 */ /* 0x0001e40000100000 */
[----:B------:R-:W-:-:S13]  /*8500*/  ISETP.GT.U32.AND P0, PT, R0, 0x3f, PT ;  /* 0x0000003f0000780c */ /* 0x000fda0003f04070 */
[----:B0-----:R-:W-:Y:S05]  /*8510*/  @P0 BRA `(.L_x_30) ;  /* 0x0000000400680947 */ /* 0x001fea0003800000 */
        /* <DEDUP_REMOVED lines=8> */
.L_x_32:
[C-C-:B-1----:R-:W-:Y:S01]  /*85a0*/  IADD3 R11, PT, PT, R1.reuse, -0x7, R0.reuse ;  /* 0xfffffff9010b7810 */ /* 0x142fe20007ffe000 */
[C-C-:B------:R-:W-:Y:S01]  /*85b0*/  IMAD.IADD R13, R1.reuse, 0x1, R0.reuse ;  /* 0x00000001010d7824 */ /* 0x140fe200078e0200 */
[C-C-:B------:R-:W-:Y:S01]  /*85c0*/  IADD3 R10, PT, PT, R1.reuse, -0x6, R0.reuse ;  /* 0xfffffffa010a7810 */ /* 0x140fe20007ffe000 */
        /* <DEDUP_REMOVED lines=12> */
[C-C-:B-1----:R-:W-:Y:S02]  /*8690*/  IADD3 R10, PT, PT, R1.reuse, 0x3, R0.reuse ;  /* 0x00000003010a7810 */ /* 0x142fe40007ffe000 */
        /* <DEDUP_REMOVED lines=21> */
.L_x_31:
[----:B------:R-:W-:-:S13]  /*87f0*/  ISETP.NE.AND P0, PT, R14, RZ, PT ;  /* 0x000000ff0e00720c */ /* 0x000fda0003f05270 */
[----:B------:R-:W-:Y:S05]  /*8800*/  @!P0 BRA `(.L_x_30) ;  /* 0x0000000000ac8947 */ /* 0x000fea0003800000 */
[----:B------:R-:W-:Y:S02]  /*8810*/  ISETP.GE.U32.AND P0, PT, R14, 0x8, PT ;  /* 0x000000080e00780c */ /* 0x000fe40003f06070 */
[----:B-1----:R-:W-:-:S04]  /*8820*/  LOP3.LUT R12, R2, 0x7, RZ, 0xc0, !PT ;  /* 0x00000007020c7812 */ /* 0x002fc800078ec0ff */
[----:B------:R-:W-:-:S07]  /*8830*/  ISETP.NE.AND P1, PT, R12, RZ, PT ;  /* 0x000000ff0c00720c */ /* 0x000fce0003f25270 */
[----:B------:R-:W-:Y:S06]  /*8840*/  @!P0 BRA `(.L_x_33) ;  /* 0x0000000000448947 */ /* 0x000fec0003800000 */
[C-C-:B------:R-:W-:Y:S01]  /*8850*/  IMAD.IADD R11, R1.reuse, 0x1, R0.reuse ;  /* 0x00000001010b7824 */ /* 0x140fe200078e0200 */
[C-C-:B------:R-:W-:Y:S02]  /*8860*/  IADD3 R10, PT, PT, R1.reuse, 0x1, R0.reuse ;  /* 0x00000001010a7810 */ /* 0x140fe40007ffe000 */
        /* <DEDUP_REMOVED lines=15> */
.L_x_33:
[----:B------:R-:W-:Y:S05]  /*8960*/  @!P1 BRA `(.L_x_30) ;  /* 0x0000000000549947 */ /* 0x000fea0003800000 */
[----:B------:R-:W-:Y:S02]  /*8970*/  ISETP.GE.U32.AND P0, PT, R12, 0x4, PT ;  /* 0x000000040c00780c */ /* 0x000fe40003f06070 */
[----:B------:R-:W-:-:S04]  /*8980*/  LOP3.LUT R2, R2, 0x3, RZ, 0xc0, !PT ;  /* 0x0000000302027812 */ /* 0x000fc800078ec0ff */
[----:B------:R-:W-:-:S07]  /*8990*/  ISETP.NE.AND P1, PT, R2, RZ, PT ;  /* 0x000000ff0200720c */ /* 0x000fce0003f25270 */
[----:B------:R-:W-:Y:S06]  /*89a0*/  @!P0 BRA `(.L_x_34) ;  /* 0x0000000000248947 */ /* 0x000fec0003800000 */
[C-C-:B0-----:R-:W-:Y:S01]  /*89b0*/  IMAD.IADD R4, R1.reuse, 0x1, R0.reuse ;  /* 0x0000000101047824 */ /* 0x141fe200078e0200 */
[C-C-:B------:R-:W-:Y:S02]  /*89c0*/  IADD3 R5, PT, PT, R1.reuse, 0x1, R0.reuse ;  /* 0x0000000101057810 */ /* 0x140fe40007ffe000 */
[C-C-:B------:R-:W-:Y:S02]  /*89d0*/  IADD3 R6, PT, PT, R1.reuse, 0x2, R0.reuse ;  /* 0x0000000201067810 */ /* 0x140fe40007ffe000 */
[----:B------:R-:W-:Y:S01]  /*89e0*/  IADD3 R7, PT, PT, R1, 0x3, R0 ;  /* 0x0000000301077810 */ /* 0x000fe20007ffe000 */
[----:B------:R1:W-:Y:S01]  /*89f0*/  STL.U8 [R4+0x120], RZ ;  /* 0x000120ff04007387 */ /* 0x0003e20000100000 */
[----:B------:R-:W-:-:S03]  /*8a00*/  VIADD R0, R0, 0x4 ;  /* 0x0000000400007836 */ /* 0x000fc60000000000 */
[----:B------:R1:W-:Y:S04]  /*8a10*/  STL.U8 [R5+0x120], RZ ;  /* 0x000120ff05007387 */ /* 0x0003e80000100000 */
[----:B------:R1:W-:Y:S04]  /*8a20*/  STL.U8 [R6+0x120], RZ ;  /* 0x000120ff06007387 */ /* 0x0003e80000100000 */
[----:B------:R1:W-:Y:S02]  /*8a30*/  STL.U8 [R7+0x120], RZ ;  /* 0x000120ff07007387 */ /* 0x0003e40000100000 */
.L_x_34:
[----:B------:R-:W-:Y:S05]  /*8a40*/  @!P1 BRA `(.L_x_30) ;  /* 0x00000000001c9947 */ /* 0x000fea0003800000 */
[----:B------:R-:W-:-:S07]  /*8a50*/  IMAD.MOV R2, RZ, RZ, -R2 ;  /* 0x000000ffff027224 */ /* 0x000fce00078e0a02 */
.L_x_35:
[----:B01----:R-:W-:Y:S02]  /*8a60*/  IMAD.IADD R4, R1, 0x1, R0 ;  /* 0x0000000101047824 */ /* 0x003fe400078e0200 */
[----:B------:R-:W-:Y:S02]  /*8a70*/  VIADD R2, R2, 0x1 ;  /* 0x0000000102027836 */ /* 0x000fe40000000000 */
[----:B------:R-:W-:Y:S01]  /*8a80*/  VIADD R0, R0, 0x1 ;  /* 0x0000000100007836 */ /* 0x000fe20000000000 */
[----:B------:R2:W-:Y:S02]  /*8a90*/  STL.U8 [R4+0x120], RZ ;  /* 0x000120ff04007387 */ /* 0x0005e40000100000 */
[----:B------:R-:W-:-:S13]  /*8aa0*/  ISETP.NE.AND P0, PT, R2, RZ, PT ;  /* 0x000000ff0200720c */ /* 0x000fda0003f05270 */
[----:B--2---:R-:W-:Y:S05]  /*8ab0*/  @P0 BRA `(.L_x_35) ;  /* 0xfffffffc00e80947 */ /* 0x004fea000383ffff */
.L_x_30:
[----:B01----:R-:W2:Y:S02]  /*8ac0*/  LDL.128 R8, [R1+0x120] ;  /* 0x0001200001087983 */ /* 0x003ea40000100c00 */
[C---:B--2---:R-:W-:Y:S02]  /*8ad0*/  PRMT R12, R8.reuse, 0x7771, RZ ;  /* 0x00007771080c7816 */ /* 0x044fe400000000ff */
[C---:B------:R-:W-:Y:S02]  /*8ae0*/  PRMT R13, R8.reuse, 0x7770, RZ ;  /* 0x00007770080d7816 */ /* 0x040fe400000000ff */
[----:B------:R-:W-:Y:S01]  /*8af0*/  PRMT R5, R8, 0x7772, RZ ;  /* 0x0000777208057816 */ /* 0x000fe200000000ff */
[----:B------:R-:W-:Y:S01]  /*8b00*/  IMAD.U32 R12, R12, 0x10000, RZ ;  /* 0x000100000c0c7824 */ /* 0x000fe200078e00ff */
[----:B------:R-:W-:Y:S02]  /*8b10*/  PRMT R2, R8, 0x7773, RZ ;  /* 0x0000777308027816 */ /* 0x000fe400000000ff */
[----:B------:R-:W-:Y:S01]  /*8b20*/  PRMT R6, R9, 0x7771, RZ ;  /* 0x0000777109067816 */ /* 0x000fe200000000ff */
[----:B------:R-:W-:Y:S01]  /*8b30*/  IMAD.SHL.U32 R5, R5, 0x100, RZ ;  /* 0x0000010005057824 */ /* 0x000fe200078e00ff */
[----:B------:R-:W-:-:S02]  /*8b40*/  PRMT R8, R10, 0x7771, RZ ;  /* 0x000077710a087816 */ /* 0x000fc400000000ff */
[----:B------:R-:W-:Y:S01]  /*8b50*/  PRMT R16, R11, 0x7771, RZ ;  /* 0x000077710b107816 */ /* 0x000fe200000000ff */
[----:B------:R-:W-:Y:S01]  /*8b60*/  IMAD.U32 R6, R6, 0x10000, RZ ;  /* 0x0001000006067824 */ /* 0x000fe200078e00ff */
[C---:B------:R-:W-:Y:S01]  /*8b70*/  PRMT R7, R9.reuse, 0x7770, RZ ;  /* 0x0000777009077816 */ /* 0x040fe200000000ff */
[----:B------:R-:W-:Y:S01]  /*8b80*/  IMAD.U32 R8, R8, 0x10000, RZ ;  /* 0x0001000008087824 */ /* 0x000fe200078e00ff */
[C---:B------:R-:W-:Y:S01]  /*8b90*/  PRMT R4, R9.reuse, 0x7772, RZ ;  /* 0x0000777209047816 */ /* 0x040fe200000000ff */
[----:B------:R-:W-:Y:S01]  /*8ba0*/  IMAD.U32 R16, R16, 0x10000, RZ ;  /* 0x0001000010107824 */ /* 0x000fe200078e00ff */
[----:B------:R-:W-:Y:S02]  /*8bb0*/  PRMT R0, R9, 0x7773, RZ ;  /* 0x0000777309007816 */ /* 0x000fe400000000ff */
[----:B------:R-:W-:Y:S01]  /*8bc0*/  PRMT R9, R10, 0x7770, RZ ;  /* 0x000077700a097816 */ /* 0x000fe200000000ff */
[----:B------:R-:W-:Y:S01]  /*8bd0*/  IMAD.SHL.U32 R4, R4, 0x100, RZ ;  /* 0x0000010004047824 */ /* 0x000fe200078e00ff */
[----:B------:R-:W-:-:S02]  /*8be0*/  PRMT R14, R10, 0x7772, RZ ;  /* 0x000077720a0e7816 */ /* 0x000fc400000000ff */
        /* <DEDUP_REMOVED lines=59> */
[C---:B------:R-:W-:Y:S02]  /*8fa0*/  PRMT R13, R4.reuse, 0x7771, RZ ;  /* 0x00007771040d7816 */ /* 0x040fe400000000ff */
[----:B------:R-:W-:-:S02]  /*8fb0*/  PRMT R11, R4, 0x7770, RZ ;  /* 0x00007770040b7816 */ /* 0x000fc400000000ff */
[C---:B------:R-:W-:Y:S01]  /*8fc0*/  PRMT R9, R4.reuse, 0x7772, RZ ;  /* 0x0000777204097816 */ /* 0x040fe200000000ff */
[----:B------:R-:W-:Y:S01]  /*8fd0*/  IMAD.U32 R13, R13, 0x10000, RZ ;  /* 0x000100000d0d7824 */ /* 0x000fe200078e00ff */
[----:B------:R-:W-:Y:S02]  /*8fe0*/  PRMT R2, R4, 0x7773, RZ ;  /* 0x0000777304027816 */ /* 0x000fe400000000ff */
[----:B------:R-:W-:Y:S01]  /*8ff0*/  PRMT R14, R6, 0x7771, RZ ;  /* 0x00007771060e7816 */ /* 0x000fe200000000ff */
[----:B------:R-:W-:Y:S01]  /*9000*/  IMAD.SHL.U32 R9, R9, 0x100, RZ ;  /* 0x0000010009097824 */ /* 0x000fe200078e00ff */
[----:B0-----:R-:W-:Y:S02]  /*9010*/  PRMT R17, R7, 0x7771, RZ ;  /* 0x0000777107117816 */ /* 0x001fe400000000ff */
[C---:B------:R-:W-:Y:S01]  /*9020*/  PRMT R10, R5.reuse, 0x7770, RZ ;  /* 0x00007770050a7816 */ /* 0x040fe200000000ff */
[----:B------:R-:W-:Y:S01]  /*9030*/  IMAD.U32 R14, R14, 0x10000, RZ ;  /* 0x000100000e0e7824 */ /* 0x000fe200078e00ff */
[----:B------:R-:W-:Y:S01]  /*9040*/  PRMT R4, R5, 0x7772, RZ ;  /* 0x0000777205047816 */ /* 0x000fe200000000ff */
[----:B------:R-:W-:Y:S01]  /*9050*/  IMAD.U32 R17, R17, 0x10000, RZ ;  /* 0x0001000011117824 */ /* 0x000fe200078e00ff */
[----:B------:R-:W-:-:S02]  /*9060*/  PRMT R0, R5, 0x7773, RZ ;  /* 0x0000777305007816 */ /* 0x000fc400000000ff */
[----:B------:R-:W-:Y:S01]  /*9070*/  PRMT R5, R6, 0x7770, RZ ;  /* 0x0000777006057816 */ /* 0x000fe200000000ff */
[----:B------:R-:W-:Y:S01]  /*9080*/  IMAD.SHL.U32 R4, R4, 0x100, RZ ;  /* 0x0000010004047824 */ /* 0x000fe200078e00ff */
[C---:B------:R-:W-:Y:S02]  /*9090*/  PRMT R15, R6.reuse, 0x7772, RZ ;  /* 0x00007772060f7816 */ /* 0x040fe400000000ff */
[----:B------:R-:W-:Y:S02]  /*90a0*/  PRMT R18, R6, 0x7773, RZ ;  /* 0x0000777306127816 */ /* 0x000fe400000000ff */
        /* <DEDUP_REMOVED lines=12> */
[----:B------:R-:W-:Y:S02]  /*9170*/  IMAD R7, R10, 0x1000000, R7 ;  /* 0x010000000a077824 */ /* 0x000fe400078e0207 */
[----:B------:R-:W-:Y:S01]  /*9180*/  IMAD R10, R16, 0x1000000, R17 ;  /* 0x01000000100a7824 */ /* 0x000fe200078e0211 */
[----:B------:R-:W-:Y:S02]  /*9190*/  LOP3.LUT R16, R2, R11, R9, 0xfe, !PT ;  /* 0x0000000b02107212 */ /* 0x000fe400078efe09 */
[----:B------:R-:W-:-:S02]  /*91a0*/  LOP3.LUT R17, R0, R7, R4, 0xfe, !PT ;  /* 0x0000000700117212 */ /* 0x000fc400078efe04 */
        /* <DEDUP_REMOVED lines=13> */
[C---:B------:R-:W-:Y:S01]  /*9280*/  PRMT R2, R4.reuse, 0x7772, RZ ;  /* 0x0000777204027816 */ /* 0x040fe200000000ff */
[----:B------:R-:W-:Y:S01]  /*9290*/  IMAD.U32 R19, R19, 0x10000, RZ ;  /* 0x0001000013137824 */ /* 0x000fe200078e00ff */
[----:B------:R-:W-:-:S02]  /*92a0*/  PRMT R0, R4, 0x7773, RZ ;  /* 0x0000777304007816 */ /* 0x000fc400000000ff */
[----:B------:R-:W-:Y:S01]  /*92b0*/  LOP3.LUT R12, R13, 0xff0000, RZ, 0xc0, !PT ;  /* 0x00ff00000d0c7812 */ /* 0x000fe200078ec0ff */
[----:B------:R-:W-:Y:S01]  /*92c0*/  IMAD.SHL.U32 R2, R2, 0x100, RZ ;  /* 0x0000010002027824 */ /* 0x000fe200078e00ff */
[C---:B------:R-:W-:Y:S02]  /*92d0*/  PRMT R10, R5.reuse, 0x7770, RZ ;  /* 0x00007770050a7816 */ /* 0x040fe400000000ff */
[----:B------:R-:W-:Y:S01]  /*92e0*/  PRMT R9, R5, 0x7772, RZ ;  /* 0x0000777205097816 */ /* 0x000fe200000000ff */
[----:B------:R-:W-:Y:S01]  /*92f0*/  IMAD R11, R11, 0x1000000, R12 ;  /* 0x010000000b0b7824 */ /* 0x000fe200078e020c */
        /* <DEDUP_REMOVED lines=17> */
[----:B------:R-:W-:Y:S01]  /*9410*/  LOP3.LUT R4, R0, R11, R2, 0xfe, !PT ;  /* 0x0000000b00047212 */ /* 0x000fe200078efe02 */
[----:B------:R-:W-:Y:S01]  /*9420*/  VIADD R0, R3, 0x24 ;  /* 0x0000002403007836 */ /* 0x000fe20000000000 */
[----:B------:R-:W-:Y:S02]  /*9430*/  LOP3.LUT R6, R6, R19, R15, 0xfe, !PT ;  /* 0x0000001306067212 */ /* 0x000fe400078efe0f */
[----:B------:R-:W-:-:S05]  /*9440*/  LOP3.LUT R7, R7, R18, R16, 0xfe, !PT ;  /* 0x0000001207077212 */ /* 0x000fca00078efe10 */
[----:B------:R0:W-:Y:S02]  /*9450*/  STL.128 [R3+0x30], R4 ;  /* 0x0000300403007387 */ /* 0x0001e40000100c00 */
.L_x_36:
        /* <DEDUP_REMOVED lines=11> */
[C-C-:B------:R-:W-:Y:S01]  /*9510*/  SHF.L.W.U32.HI R20, R6.reuse, 0xf, R6.reuse ;  /* 0x0000000f06147819 */ /* 0x140fe20000010e06 */
[----:B------:R-:W5:Y:S01]  /*9520*/  LDL R27, [R0] ;  /* 0x00000000001b7983 */ /* 0x000f620000100800 */
[----:B------:R-:W-:Y:S02]  /*9530*/  SHF.L.W.U32.HI R21, R6, 0xd, R6 ;  /* 0x0000000d06157819 */ /* 0x000fe40000010e06 */
[--C-:B------:R-:W-:Y:S02]  /*9540*/  SHF.R.U32.HI R24, RZ, 0xa, R7.reuse ;  /* 0x0000000aff187819 */ /* 0x100fe40000011607 */
[C-C-:B------:R-:W-:Y:S02]  /*9550*/  SHF.L.W.U32.HI R6, R7.reuse, 0xf, R7.reuse ;  /* 0x0000000f07067819 */ /* 0x140fe40000010e07 */
[----:B------:R-:W-:Y:S02]  /*9560*/  SHF.L.W.U32.HI R7, R7, 0xd, R7 ;  /* 0x0000000d07077819 */ /* 0x000fe40000010e07 */
[----:B------:R-:W-:-:S02]  /*9570*/  LOP3.LUT R21, R22, R20, R21, 0x96, !PT ;  /* 0x0000001416157212 */ /* 0x000fc400078e9615 */
        /* <DEDUP_REMOVED lines=8> */
[----:B------:R-:W-:Y:S02]  /*9600*/  LOP3.LUT R8, R8, R6, R7, 0x96, !PT ;  /* 0x0000000608087212 */ /* 0x000fe400078e9607 */
[----:B-----5:R-:W-:Y:S02]  /*9610*/  IADD3 R16, PT, PT, R9, R24, R16 ;  /* 0x0000001809107210 */ /* 0x020fe40007ffe010 */
[----:B------:R-:W-:Y:S01]  /*9620*/  LOP3.LUT R9, R22, R20, R23, 0x96, !PT ;  /* 0x0000001416097212 */ /* 0x000fe200078e9617 */
[----:B------:R-:W-:Y:S01]  /*9630*/  IMAD.IADD R8, R8, 0x1, R21 ;  /* 0x0000000108087824 */ /* 0x000fe200078e0215 */
[----:B------:R-:W-:-:S02]  /*9640*/  SHF.L.W.U32.HI R20, R11, 0x19, R11 ;  /* 0x000000190b147819 */ /* 0x000fc40000010e0b */
[--C-:B------:R-:W-:Y:S01]  /*9650*/  SHF.L.W.U32.HI R21, R11, 0xe, R11.reuse ;  /* 0x0000000e0b157819 */ /* 0x100fe20000010e0b */
[----:B------:R-:W-:Y:S01]  /*9660*/  IMAD.IADD R9, R9, 0x1, R16 ;  /* 0x0000000109097824 */ /* 0x000fe200078e0210 */
[C-C-:B------:R-:W-:Y:S02]  /*9670*/  SHF.L.W.U32.HI R6, R8.reuse, 0xf, R8.reuse ;  /* 0x0000000f08067819 */ /* 0x140fe40000010e08 */
[--C-:B------:R-:W-:Y:S02]  /*9680*/  SHF.L.W.U32.HI R7, R8, 0xd, R8.reuse ;  /* 0x0000000d08077819 */ /* 0x100fe40000010e08 */
[----:B------:R-:W-:Y:S02]  /*9690*/  SHF.R.U32.HI R16, RZ, 0xa, R8 ;  /* 0x0000000aff107819 */ /* 0x000fe40000011608 */
[----:B------:R-:W-:Y:S02]  /*96a0*/  SHF.R.U32.HI R22, RZ, 0x3, R11 ;  /* 0x00000003ff167819 */ /* 0x000fe4000001160b */
[----:B------:R-:W-:-:S02]  /*96b0*/  LOP3.LUT R6, R16, R6, R7, 0x96, !PT ;  /* 0x0000000610067212 */ /* 0x000fc400078e9607 */
[C-C-:B------:R-:W-:Y:S02]  /*96c0*/  SHF.L.W.U32.HI R23, R9.reuse, 0xf, R9.reuse ;  /* 0x0000000f09177819 */ /* 0x140fe40000010e09 */
[--C-:B------:R-:W-:Y:S02]  /*96d0*/  SHF.L.W.U32.HI R24, R9, 0xd, R9.reuse ;  /* 0x0000000d09187819 */ /* 0x100fe40000010e09 */
[----:B------:R-:W-:Y:S02]  /*96e0*/  SHF.R.U32.HI R25, RZ, 0xa, R9 ;  /* 0x0000000aff197819 */ /* 0x000fe40000011609 */
[----:B------:R-:W-:Y:S02]  /*96f0*/  LOP3.LUT R20, R22, R20, R21, 0x96, !PT ;  /* 0x0000001416147212 */ /* 0x000fe400078e9615 */
[----:B------:R-:W-:Y:S02]  /*9700*/  IADD3 R17, PT, PT, R10, R6, R17 ;  /* 0x000000060a117210 */ /* 0x000fe40007ffe011 */
[----:B------:R-:W-:-:S02]  /*9710*/  LOP3.LUT R23, R25, R23, R24, 0x96, !PT ;  /* 0x0000001719177212 */ /* 0x000fc400078e9618 */
[--C-:B------:R-:W-:Y:S01]  /*9720*/  SHF.L.W.U32.HI R6, R18, 0x19, R18.reuse ;  /* 0x0000001912067819 */ /* 0x100fe20000010e12 */
[----:B------:R-:W-:Y:S01]  /*9730*/  IMAD.IADD R10, R20, 0x1, R17 ;  /* 0x00000001140a7824 */ /* 0x000fe200078e0211 */
[--C-:B------:R-:W-:Y:S02]  /*9740*/  SHF.L.W.U32.HI R7, R18, 0xe, R18.reuse ;  /* 0x0000000e12077819 */ /* 0x100fe40000010e12 */
[----:B------:R-:W-:Y:S02]  /*9750*/  SHF.R.U32.HI R16, RZ, 0x3, R18 ;  /* 0x00000003ff107819 */ /* 0x000fe40000011612 */
[----:B------:R-:W-:Y:S02]  /*9760*/  IADD3 R11, PT, PT, R11, R23, R4 ;  /* 0x000000170b0b7210 */ /* 0x000fe40007ffe004 */
[----:B------:R-:W-:Y:S01]  /*9770*/  LOP3.LUT R6, R16, R6, R7, 0x96, !PT ;  /* 0x0000000610067212 */ /* 0x000fe200078e9607 */
[----:B------:R-:W2:Y:S01]  /*9780*/  LDL R23, [R0+0x10] ;  /* 0x0000100000177983 */ /* 0x000ea20000100800 */
[----:B------:R-:W-:-:S02]  /*9790*/  SHF.L.W.U32.HI R4, R10, 0xf, R10 ;  /* 0x0000000f0a047819 */ /* 0x000fc40000010e0a */
[--C-:B------:R-:W-:Y:S01]  /*97a0*/  SHF.L.W.U32.HI R7, R10, 0xd, R10.reuse ;  /* 0x0000000d0a077819 */ /* 0x100fe20000010e0a */
[----:B------:R-:W-:Y:S01]  /*97b0*/  IMAD.IADD R11, R6, 0x1, R11 ;  /* 0x00000001060b7824 */ /* 0x000fe200078e020b */
[----:B------:R-:W-:-:S04]  /*97c0*/  SHF.R.U32.HI R16, RZ, 0xa, R10 ;  /* 0x0000000aff107819 */ /* 0x000fc8000001160a */
[----:B------:R-:W-:Y:S01]  /*97d0*/  LOP3.LUT R4, R16, R4, R7, 0x96, !PT ;  /* 0x0000000410047212 */ /* 0x000fe200078e9607 */
[----:B------:R0:W-:Y:S01]  /*97e0*/  STL.128 [R0+0x1c], R8 ;  /* 0x00001c0800007387 */ /* 0x0001e20000100c00 */
[C-C-:B------:R-:W-:Y:S02]  /*97f0*/  SHF.L.W.U32.HI R6, R11.reuse, 0xf, R11.reuse ;  /* 0x0000000f0b067819 */ /* 0x140fe40000010e0b */
[--C-:B------:R-:W-:Y:S01]  /*9800*/  SHF.L.W.U32.HI R7, R11, 0xd, R11.reuse ;  /* 0x0000000d0b077819 */ /* 0x100fe20000010e0b */
[----:B------:R-:W3:Y:S01]  /*9810*/  LDL R25, [R0+0x20] ;  /* 0x0000200000197983 */ /* 0x000ee20000100800 */
[----:B------:R-:W-:Y:S02]  /*9820*/  SHF.R.U32.HI R16, RZ, 0xa, R11 ;  /* 0x0000000aff107819 */ /* 0x000fe4000001160b */
[----:B------:R-:W-:Y:S02]  /*9830*/  IADD3 R21, PT, PT, R18, R4, R19 ;  /* 0x0000000412157210 */ /* 0x000fe40007ffe013 */
[----:B------:R-:W-:Y:S01]  /*9840*/  LOP3.LUT R20, R16, R6, R7, 0x96, !PT ;  /* 0x0000000610147212 */ /* 0x000fe200078e9607 */
[----:B------:R-:W4:Y:S01]  /*9850*/  LDL.64 R18, [R0+0x4] ;  /* 0x0000040000127983 */ /* 0x000f220000100a00 */
[----:B------:R-:W-:-:S02]  /*9860*/  SHF.L.W.U32.HI R4, R5, 0x19, R5 ;  /* 0x0000001905047819 */ /* 0x000fc40000010e05 */
[--C-:B------:R-:W-:Y:S01]  /*9870*/  SHF.L.W.U32.HI R7, R5, 0xe, R5.reuse ;  /* 0x0000000e05077819 */ /* 0x100fe20000010e05 */
[----:B------:R-:W5:Y:S01]  /*9880*/  LDL.64 R16, [R0+0x24] ;  /* 0x0000240000107983 */ /* 0x000f620000100a00 */
[----:B------:R-:W-:Y:S02]  /*9890*/  SHF.R.U32.HI R6, RZ, 0x3, R5 ;  /* 0x00000003ff067819 */ /* 0x000fe40000011605 */
[C-C-:B------:R-:W-:Y:S02]  /*98a0*/  SHF.L.W.U32.HI R22, R12.reuse, 0x19, R12.reuse ;  /* 0x000000190c167819 */ /* 0x140fe40000010e0c */
[--C-:B0-----:R-:W-:Y:S02]  /*98b0*/  SHF.L.W.U32.HI R9, R12, 0xe, R12.reuse ;  /* 0x0000000e0c097819 */ /* 0x101fe40000010e0c */
[----:B------:R-:W-:Y:S02]  /*98c0*/  SHF.R.U32.HI R10, RZ, 0x3, R12 ;  /* 0x00000003ff0a7819 */ /* 0x000fe4000001160c */
[----:B------:R-:W-:-:S02]  /*98d0*/  LOP3.LUT R4, R6, R4, R7, 0x96, !PT ;  /* 0x0000000406047212 */ /* 0x000fc400078e9607 */
        /* <DEDUP_REMOVED lines=11> */
[----:B------:R-:W2:Y:S01]  /*9990*/  LDL R9, [R0+0xc] ;  /* 0x00000c0000097983 */ /* 0x000ea20000100800 */
        /* <DEDUP_REMOVED lines=9> */
[----:B------:R-:W2:Y:S01]  /*9a30*/  LDL.64 R10, [R0+0x14] ;  /* 0x00001400000a7983 */ /* 0x000ea20000100a00 */
[----:B------:R-:W-:Y:S02]  /*9a40*/  IADD3 R13, PT, PT, R13, R14, R8 ;  /* 0x0000000e0d0d7210 */ /* 0x000fe40007ffe008 */
[----:B------:R-:W-:Y:S01]  /*9a50*/  LOP3.LUT R20, R22, R20, R21, 0x96, !PT ;  /* 0x0000001416147212 */ /* 0x000fe200078e9615 */
[----:B------:R-:W-:Y:S01]  /*9a60*/  IMAD.IADD R6, R7, 0x1, R6 ;  /* 0x0000000107067824 */ /* 0x000fe200078e0206 */
[----:B------:R-:W2:Y:S03]  /*9a70*/  LDL R8, [R0+0x1c] ;  /* 0x00001c0000087983 */ /* 0x000ea60000100800 */
[----:B------:R-:W-:-:S05]  /*9a80*/  IMAD.IADD R7, R20, 0x1, R13 ;  /* 0x0000000114077824 */ /* 0x000fca00078e020d */
[----:B------:R0:W-:Y:S04]  /*9a90*/  STL.128 [R0+0x2c], R4 ;  /* 0x00002c0400007387 */ /* 0x0001e80000100c00 */
[----:B------:R-:W2:Y:S04]  /*9aa0*/  LDL R22, [R0+0x30] ;  /* 0x0000300000167983 */ /* 0x000ea80000100800 */
[----:B------:R-:W2:Y:S01]  /*9ab0*/  LDL.64 R20, [R0+0x34] ;  /* 0x0000340000147983 */ /* 0x000ea20000100a00 */
[C-C-:B------:R-:W-:Y:S02]  /*9ac0*/  SHF.L.W.U32.HI R12, R6.reuse, 0xf, R6.reuse ;  /* 0x0000000f060c7819 */ /* 0x140fe40000010e06 */
[----:B------:R-:W-:-:S02]  /*9ad0*/  SHF.L.W.U32.HI R13, R6, 0xd, R6 ;  /* 0x0000000d060d7819 */ /* 0x000fc40000010e06 */
[----:B------:R-:W-:-:S04]  /*9ae0*/  SHF.R.U32.HI R14, RZ, 0xa, R6 ;  /* 0x0000000aff0e7819 */ /* 0x000fc80000011606 */
[----:B------:R-:W-:Y:S02]  /*9af0*/  LOP3.LUT R12, R14, R12, R13, 0x96, !PT ;  /* 0x0000000c0e0c7212 */ /* 0x000fe400078e960d */
[C-C-:B------:R-:W-:Y:S02]  /*9b00*/  SHF.L.W.U32.HI R15, R7.reuse, 0xf, R7.reuse ;  /* 0x0000000f070f7819 */ /* 0x140fe40000010e07 */
[--C-:B------:R-:W-:Y:S02]  /*9b10*/  SHF.L.W.U32.HI R24, R7, 0xd, R7.reuse ;  /* 0x0000000d07187819 */ /* 0x100fe40000010e07 */
[----:B0-----:R-:W-:Y:S02]  /*9b20*/  SHF.R.U32.HI R7, RZ, 0xa, R7 ;  /* 0x0000000aff077819 */ /* 0x001fe40000011607 */
[--C-:B------:R-:W-:Y:S02]  /*9b30*/  SHF.L.W.U32.HI R5, R27, 0xe, R27.reuse ;  /* 0x0000000e1b057819 */ /* 0x100fe40000010e1b */
[----:B------:R-:W-:-:S02]  /*9b40*/  SHF.R.U32.HI R6, RZ, 0x3, R27 ;  /* 0x00000003ff067819 */ /* 0x000fc4000001161b */
[----:B------:R-:W-:Y:S01]  /*9b50*/  LOP3.LUT R7, R7, R15, R24, 0x96, !PT ;  /* 0x0000000f07077212 */ /* 0x000fe200078e9618 */
[----:B------:R-:W-:-:S04]  /*9b60*/  UIADD3 UR4, UPT, UPT, UR4, 0x10, URZ ;  /* 0x0000001004047890 */ /* 0x000fc8000fffe0ff */
[----:B------:R-:W-:Y:S01]  /*9b70*/  UISETP.NE.AND UP0, UPT, UR4, 0x30, UPT ;  /* 0x000000300400788c */ /* 0x000fe2000bf05270 */
[----:B---3--:R-:W-:Y:S02]  /*9b80*/  IADD3 R25, PT, PT, R2, R12, R25 ;  /* 0x0000000c02197210 */ /* 0x008fe40007ffe019 */
[----:B------:R-:W-:Y:S02]  /*9b90*/  SHF.L.W.U32.HI R2, R27, 0x19, R27 ;  /* 0x000000191b027819 */ /* 0x000fe40000010e1b */
[C-C-:B----4-:R-:W-:Y:S02]  /*9ba0*/  SHF.L.W.U32.HI R12, R18.reuse, 0x19, R18.reuse ;  /* 0x00000019120c7819 */ /* 0x150fe40000010e12 */
[--C-:B------:R-:W-:Y:S02]  /*9bb0*/  SHF.L.W.U32.HI R13, R18, 0xe, R18.reuse ;  /* 0x0000000e120d7819 */ /* 0x100fe40000010e12 */
[----:B------:R-:W-:Y:S02]  /*9bc0*/  SHF.R.U32.HI R14, RZ, 0x3, R18 ;  /* 0x00000003ff0e7819 */ /* 0x000fe40000011612 */
[----:B------:R-:W-:-:S02]  /*9bd0*/  LOP3.LUT R2, R6, R2, R5, 0x96, !PT ;  /* 0x0000000206027212 */ /* 0x000fc400078e9605 */
[----:B-----5:R-:W-:Y:S02]  /*9be0*/  IADD3 R16, PT, PT, R27, R7, R16 ;  /* 0x000000071b107210 */ /* 0x020fe40007ffe010 */
        /* <DEDUP_REMOVED lines=9> */
[C-C-:B------:R-:W-:Y:S02]  /*9c80*/  SHF.L.W.U32.HI R16, R13.reuse, 0xf, R13.reuse ;  /* 0x0000000f0d107819 */ /* 0x140fe40000010e0d */
[--C-:B------:R-:W-:Y:S02]  /*9c90*/  SHF.L.W.U32.HI R25, R13, 0xd, R13.reuse ;  /* 0x0000000d0d197819 */ /* 0x100fe40000010e0d */
[----:B------:R-:W-:Y:S02]  /*9ca0*/  SHF.R.U32.HI R24, RZ, 0xa, R13 ;  /* 0x0000000aff187819 */ /* 0x000fe4000001160d */
[----:B------:R-:W-:Y:S02]  /*9cb0*/  LOP3.LUT R2, R6, R2, R5, 0x96, !PT ;  /* 0x0000000206027212 */ /* 0x000fe400078e9605 */
[----:B------:R-:W-:Y:S02]  /*9cc0*/  LOP3.LUT R14, R15, R7, R14, 0x96, !PT ;  /* 0x000000070f0e7212 */ /* 0x000fe400078e960e */
[----:B------:R-:W-:-:S02]  /*9cd0*/  LOP3.LUT R16, R24, R16, R25, 0x96, !PT ;  /* 0x0000001018107212 */ /* 0x000fc400078e9619 */
[C-C-:B--2---:R-:W-:Y:S02]  /*9ce0*/  SHF.L.W.U32.HI R5, R9.reuse, 0x19, R9.reuse ;  /* 0x0000001909057819 */ /* 0x144fe40000010e09 */
        /* <DEDUP_REMOVED lines=14> */
[----:B------:R-:W-:Y:S02]  /*9dd0*/  SHF.L.W.U32.HI R5, R23, 0xe, R23 ;  /* 0x0000000e17057819 */ /* 0x000fe40000010e17 */
[----:B------:R-:W-:Y:S02]  /*9de0*/  IADD3 R9, PT, PT, R9, R2, R22 ;  /* 0x0000000209097210 */ /* 0x000fe40007ffe016 */
[----:B------:R-:W-:Y:S02]  /*9df0*/  LOP3.LUT R6, R16, R6, R7, 0x96, !PT ;  /* 0x0000000610067212 */ /* 0x000fe400078e9607 */
        /* <DEDUP_REMOVED lines=51> */
.L_x_37:
        /* <DEDUP_REMOVED lines=8> */
[----:B------:R-:W-:Y:S02]  /*a1b0*/  LOP3.LUT R16, R9, R11, R2, 0xb8, !PT ;  /* 0x0000000b09107212 */ /* 0x000fe400078eb802 */
[----:B------:R-:W-:Y:S02]  /*a1c0*/  SHF.L.W.U32.HI R24, R21, 0x1e, R21 ;  /* 0x0000001e15187819 */ /* 0x000fe40000010e15 */
[----:B------:R-:W-:Y:S02]  /*a1d0*/  IADD3 R0, PT, PT, R17, R16, R0 ;  /* 0x0000001011007210 */ /* 0x000fe40007ffe000 */
[----:B------:R-:W-:Y:S02]  /*a1e0*/  LOP3.LUT R24, R18, R24, R19, 0x96, !PT ;  /* 0x0000001812187212 */ /* 0x000fe400078e9613 */
[----:B------:R-:W2:Y:S02]  /*a1f0*/  LDL.128 R16, [R10] ;  /* 0x000000000a107983 */ /* 0x000ea40000100c00 */
[----:B--2---:R-:W-:-:S05]  /*a200*/  IADD3 R29, PT, PT, R16, R0, R29 ;  /* 0x00000000101d7210 */ /* 0x004fca0007ffe01d */
[----:B------:R-:W-:-:S05]  /*a210*/  IMAD.IADD R0, R29, 0x1, R20 ;  /* 0x000000011d007824 */ /* 0x000fca00078e0214 */
[C-C-:B------:R-:W-:Y:S02]  /*a220*/  SHF.L.W.U32.HI R27, R0.reuse, 0x15, R0.reuse ;  /* 0x00000015001b7819 */ /* 0x140fe40000010e00 */
[C-C-:B------:R-:W-:Y:S02]  /*a230*/  SHF.L.W.U32.HI R16, R0.reuse, 0x1a, R0.reuse ;  /* 0x0000001a00107819 */ /* 0x140fe40000010e00 */
[----:B------:R-:W-:-:S04]  /*a240*/  SHF.L.W.U32.HI R20, R0, 0x7, R0 ;  /* 0x0000000700147819 */ /* 0x000fc80000010e00 */
[----:B------:R-:W-:Y:S02]  /*a250*/  LOP3.LUT R20, R20, R16, R27, 0x96, !PT ;  /* 0x0000001014147212 */ /* 0x000fe400078e961b */
[----:B------:R-:W2:Y:S04]  /*a260*/  LDG.E R27, desc[UR8][R22.64] ;  /* 0x00000008161b7981 */ /* 0x000ea8000c1e1900 */
[----:B------:R0:W4:Y:S01]  /*a270*/  LDG.E R16, desc[UR8][R22.64+0x4] ;  /* 0x0000040816107981 */ /* 0x000122000c1e1900 */
[----:B------:R-:W-:-:S04]  /*a280*/  LOP3.LUT R28, R2, R0, R11, 0xb8, !PT ;  /* 0x00000000021c7212 */ /* 0x000fc800078eb80b */
[----:B------:R-:W-:-:S04]  /*a290*/  IADD3 R28, PT, PT, R20, R28, R9 ;  /* 0x0000001c141c7210 */ /* 0x000fc80007ffe009 */
        /* <DEDUP_REMOVED lines=9> */
[----:B------:R-:W-:Y:S02]  /*a330*/  IADD3 R17, PT, PT, R17, R24, R2 ;  /* 0x0000001811117210 */ /* 0x000fe40007ffe002 */
[----:B------:R-:W-:Y:S01]  /*a340*/  LOP3.LUT R25, R21, R8, R20, 0xe8, !PT ;  /* 0x0000000815197212 */ /* 0x000fe200078ee814 */
        /* <DEDUP_REMOVED lines=11> */
[----:B------:R-:W-:Y:S02]  /*a400*/  LOP3.LUT R17, R0, R2, R9, 0xb8, !PT ;  /* 0x0000000200117212 */ /* 0x000fe400078eb809 */
[--C-:B------:R-:W-:Y:S02]  /*a410*/  SHF.L.W.U32.HI R24, R20, 0xa, R20.reuse ;  /* 0x0000000a14187819 */ /* 0x100fe40000010e14 */
[----:B------:R-:W-:Y:S02]  /*a420*/  IADD3 R11, PT, PT, R18, R17, R11 ;  /* 0x00000011120b7210 */ /* 0x000fe40007ffe00b */
[C-C-:B------:R-:W-:Y:S02]  /*a430*/  SHF.L.W.U32.HI R17, R20.reuse, 0x1e, R20.reuse ;  /* 0x0000001e14117819 */ /* 0x140fe40000010e14 */
[----:B------:R-:W-:-:S04]  /*a440*/  SHF.L.W.U32.HI R18, R20, 0x13, R20 ;  /* 0x0000001314127819 */ /* 0x000fc80000010e14 */
[----:B------:R-:W-:-:S04]  /*a450*/  LOP3.LUT R17, R24, R17, R18, 0x96, !PT ;  /* 0x0000001118117212 */ /* 0x000fc800078e9612 */
[----:B------:R-:W-:-:S04]  /*a460*/  IADD3 R25, PT, PT, R26, R17, R25 ;  /* 0x000000111a197210 */ /* 0x000fc80007ffe019 */
[C-C-:B------:R-:W-:Y:S02]  /*a470*/  SHF.L.W.U32.HI R8, R25.reuse, 0x1e, R25.reuse ;  /* 0x0000001e19087819 */ /* 0x140fe40000010e19 */
[C-C-:B------:R-:W-:Y:S02]  /*a480*/  SHF.L.W.U32.HI R17, R25.reuse, 0x13, R25.reuse ;  /* 0x0000001319117819 */ /* 0x140fe40000010e19 */
[----:B------:R-:W-:-:S04]  /*a490*/  SHF.L.W.U32.HI R18, R25, 0xa, R25 ;  /* 0x0000000a19127819 */ /* 0x000fc80000010e19 */
[----:B------:R-:W-:Y:S02]  /*a4a0*/  LOP3.LUT R8, R18, R8, R17, 0x96, !PT ;  /* 0x0000000812087212 */ /* 0x000fe400078e9611 */
[----:B------:R-:W-:-:S04]  /*a4b0*/  LOP3.LUT R17, R20, R21, R25, 0xe8, !PT ;  /* 0x0000001514117212 */ /* 0x000fc800078ee819 */
[----:B------:R-:W-:-:S04]  /*a4c0*/  IADD3 R8, PT, PT, R27, R8, R17 ;  /* 0x000000081b087210 */ /* 0x000fc80007ffe011 */
[C-C-:B------:R-:W-:Y:S02]  /*a4d0*/  SHF.L.W.U32.HI R17, R8.reuse, 0x1e, R8.reuse ;  /* 0x0000001e08117819 */ /* 0x140fe40000010e08 */
[C-C-:B------:R-:W-:Y:S02]  /*a4e0*/  SHF.L.W.U32.HI R18, R8.reuse, 0x13, R8.reuse ;  /* 0x0000001308127819 */ /* 0x140fe40000010e08 */
[----:B------:R-:W-:Y:S02]  /*a4f0*/  SHF.L.W.U32.HI R24, R8, 0xa, R8 ;  /* 0x0000000a08187819 */ /* 0x000fe40000010e08 */
[----:B----4-:R-:W-:Y:S02]  /*a500*/  IADD3 R16, PT, PT, R19, R11, R16 ;  /* 0x0000000b13107210 */ /* 0x010fe40007ffe010 */
        /* <DEDUP_REMOVED lines=19> */
.L_x_25:
[----:B012---:R-:W2:Y:S04]  /*a640*/  LDL.128 R4, [R1+0x120] ;  /* 0x0001200001047983 */ /* 0x007ea80000100c00 */
[----:B------:R-:W3:Y:S04]  /*a650*/  LDL R20, [R1+0x160] ;  /* 0x0001600001147983 */ /* 0x000ee80000100800 */
[----:B------:R-:W3:Y:S01]  /*a660*/  LDL.64 R8, [R1+0x168] ;  /* 0x0001680001087983 */ /* 0x000ee20000100a00 */
[C---:B--2---:R-:W-:Y:S02]  /*a670*/  PRMT R0, R4.reuse, 0x7771, RZ ;  /* 0x0000777104007816 */ /* 0x044fe400000000ff */
[----:B------:R-:W-:-:S02]  /*a680*/  PRMT R12, R4, 0x7770, RZ ;  /* 0x00007770040c7816 */ /* 0x000fc400000000ff */
[----:B------:R-:W-:Y:S01]  /*a690*/  PRMT R2, R6, 0x7771, RZ ;  /* 0x0000777106027816 */ /* 0x000fe200000000ff */
[----:B------:R-:W-:Y:S01]  /*a6a0*/  IMAD.U32 R0, R0, 0x10000, RZ ;  /* 0x0001000000007824 */ /* 0x000fe200078e00ff */
[----:B------:R-:W-:Y:S02]  /*a6b0*/  PRMT R14, R6, 0x7770, RZ ;  /* 0x00007770060e7816 */ /* 0x000fe400000000ff */
[----:B---3--:R-:W-:Y:S02]  /*a6c0*/  LEA R20, P0, R20, R8, 0x3 ;  /* 0x0000000814147211 */ /* 0x008fe400078018ff */
[----:B------:R-:W-:Y:S02]  /*a6d0*/  LOP3.LUT R11, R0, 0xff0000, RZ, 0xc0, !PT ;  /* 0x00ff0000000b7812 */ /* 0x000fe400078ec0ff */
[----:B------:R-:W-:Y:S01]  /*a6e0*/  PRMT R0, R5, 0x7771, RZ ;  /* 0x0000777105007816 */ /* 0x000fe200000000ff */
[----:B------:R-:W-:Y:S01]  /*a6f0*/  IMAD.X R21, RZ, RZ, R9, P0 ;  /* 0x000000ffff157224 */ /* 0x000fe200000e0609 */
[----:B------:R-:W-:Y:S01]  /*a700*/  PRMT R9, R7, 0x7771, RZ ;  /* 0x0000777107097816 */ /* 0x000fe200000000ff */
[----:B------:R-:W-:Y:S01]  /*a710*/  IMAD R12, R12, 0x1000000, R11 ;  /* 0x010000000c0c7824 */ /* 0x000fe200078e020b */
[----:B------:R-:W-:Y:S01]  /*a720*/  PRMT R8, R5, 0x7770, RZ ;  /* 0x0000777005087816 */ /* 0x000fe200000000ff */
[----:B------:R-:W-:Y:S01]  /*a730*/  IMAD.U32 R10, R0, 0x10000, RZ ;  /* 0x00010000000a7824 */ /* 0x000fe200078e00ff */
[--C-:B------:R-:W-:Y:S01]  /*a740*/  SHF.R.U64 R0, R20, 0x10, R21.reuse ;  /* 0x0000001014007819 */ /* 0x100fe20000001215 */
[----:B------:R-:W-:Y:S01]  /*a750*/  IMAD.U32 R11, R2, 0x10000, RZ ;  /* 0x00010000020b7824 */ /* 0x000fe200078e00ff */
[C-C-:B------:R-:W-:Y:S01]  /*a760*/  SHF.R.U64 R2, R20.reuse, 0x8, R21.reuse ;  /* 0x0000000814027819 */ /* 0x140fe20000001215 */
[----:B------:R-:W-:Y:S01]  /*a770*/  IMAD.U32 R16, R9, 0x10000, RZ ;  /* 0x0001000009107824 */ /* 0x000fe200078e00ff */
[----:B------:R-:W-:Y:S01]  /*a780*/  SHF.R.U64 R9, R20, 0x18, R21 ;  /* 0x0000001814097819 */ /* 0x000fe20000001215 */
[----:B------:R-:W-:Y:S01]  /*a790*/  STL.64 [R1+0x168], R20 ;  /* 0x0001681401007387 */ /* 0x000fe20000100a00 */
[----:B------:R-:W-:-:S02]  /*a7a0*/  LOP3.LUT R13, R10, 0xff0000, RZ, 0xc0, !PT ;  /* 0x00ff00000a0d7812 */ /* 0x000fc400078ec0ff */
[----:B------:R-:W-:Y:S02]  /*a7b0*/  LOP3.LUT R11, R11, 0xff0000, RZ, 0xc0, !PT ;  /* 0x00ff00000b0b7812 */ /* 0x000fe400078ec0ff */
[----:B------:R-:W-:Y:S01]  /*a7c0*/  PRMT R17, R2, 0x3340, R20 ;  /* 0x0000334002117816 */ /* 0x000fe20000000014 */
[----:B------:R-:W-:Y:S01]  /*a7d0*/  IMAD R13, R8, 0x1000000, R13 ;  /* 0x01000000080d7824 */ /* 0x000fe200078e020d */
[----:B------:R-:W-:Y:S01]  /*a7e0*/  PRMT R10, R9, 0x3340, R0 ;  /* 0x00003340090a7816 */ /* 0x000fe20000000000 */
[----:B------:R-:W-:Y:S01]  /*a7f0*/  IMAD R14, R14, 0x1000000, R11 ;  /* 0x010000000e0e7824 */ /* 0x000fe200078e020b */
[----:B------:R-:W-:Y:S02]  /*a800*/  PRMT R15, R7, 0x7770, RZ ;  /* 0x00007770070f7816 */ /* 0x000fe400000000ff */
[----:B------:R-:W-:Y:S02]  /*a810*/  LOP3.LUT R16, R16, 0xff0000, RZ, 0xc0, !PT ;  /* 0x00ff000010107812 */ /* 0x000fe400078ec0ff */
[----:B------:R-:W-:-:S02]  /*a820*/  PRMT R17, R10, 0x5410, R17 ;  /* 0x000054100a117816 */ /* 0x000fc40000000011 */
[----:B------:R-:W-:Y:S01]  /*a830*/  PRMT R22, R4, 0x7772, RZ ;  /* 0x0000777204167816 */ /* 0x000fe200000000ff */
[----:B------:R-:W-:Y:S01]  /*a840*/  IMAD R15, R15, 0x1000000, R16 ;  /* 0x010000000f0f7824 */ /* 0x000fe200078e0210 */
[----:B------:R-:W-:Y:S02]  /*a850*/  PRMT R18, R5, 0x7772, RZ ;  /* 0x0000777205127816 */ /* 0x000fe400000000ff */
[----:B------:R-:W-:Y:S01]  /*a860*/  PRMT R25, R6, 0x7772, RZ ;  /* 0x0000777206197816 */ /* 0x000fe200000000ff */
[----:B------:R-:W-:Y:S01]  /*a870*/  IMAD.SHL.U32 R22, R22, 0x100, RZ ;  /* 0x0000010016167824 */ /* 0x000fe200078e00ff */
[----:B------:R-:W-:Y:S01]  /*a880*/  PRMT R24, R7, 0x7772, RZ ;  /* 0x0000777207187816 */ /* 0x000fe200000000ff */
[----:B------:R-:W-:Y:S01]  /*a890*/  IMAD.SHL.U32 R18, R18, 0x100, RZ ;  /* 0x0000010012127824 */ /* 0x000fe200078e00ff */
[--C-:B------:R-:W-:Y:S01]  /*a8a0*/  SHF.R.U32.HI R8, RZ, 0x8, R21.reuse ;  /* 0x00000008ff087819 */ /* 0x100fe20000011615 */
[----:B------:R-:W-:Y:S01]  /*a8b0*/  IMAD.SHL.U32 R25, R25, 0x100, RZ ;  /* 0x0000010019197824 */ /* 0x000fe200078e00ff */
[--C-:B------:R-:W-:Y:S01]  /*a8c0*/  SHF.R.U32.HI R10, RZ, 0x10, R21.reuse ;  /* 0x00000010ff0a7819 */ /* 0x100fe20000011615 */
[----:B------:R-:W-:Y:S01]  /*a8d0*/  IMAD.SHL.U32 R24, R24, 0x100, RZ ;  /* 0x0000010018187824 */ /* 0x000fe200078e00ff */
[----:B------:R-:W-:-:S02]  /*a8e0*/  SHF.R.U32.HI R11, RZ, 0x18, R21 ;  /* 0x00000018ff0b7819 */ /* 0x000fc40000011615 */
[----:B------:R-:W-:Y:S02]  /*a8f0*/  PRMT R19, R4, 0x7773, RZ ;  /* 0x0000777304137816 */ /* 0x000fe400000000ff */
[----:B------:R-:W-:Y:S02]  /*a900*/  PRMT R4, R5, 0x7773, RZ ;  /* 0x0000777305047816 */ /* 0x000fe400000000ff */
[----:B------:R-:W-:Y:S02]  /*a910*/  PRMT R16, R8, 0x3340, R21 ;  /* 0x0000334008107816 */ /* 0x000fe40000000015 */
[----:B------:R-:W-:Y:S02]  /*a920*/  PRMT R23, R11, 0x3340, R10 ;  /* 0x000033400b177816 */ /* 0x000fe4000000000a */
[----:B------:R-:W-:Y:S02]  /*a930*/  PRMT R5, R6, 0x7773, RZ ;  /* 0x0000777306057816 */ /* 0x000fe400000000ff */
[----:B------:R-:W-:-:S02]  /*a940*/  PRMT R6, R7, 0x7773, RZ ;  /* 0x0000777307067816 */ /* 0x000fc400000000ff */
[----:B------:R-:W-:Y:S02]  /*a950*/  PRMT R16, R23, 0x5410, R16 ;  /* 0x0000541017107816 */ /* 0x000fe40000000010 */
[----:B------:R-:W-:Y:S02]  /*a960*/  LOP3.LUT R12, R19, R12, R22, 0xfe, !PT ;  /* 0x0000000c130c7212 */ /* 0x000fe400078efe16 */
[----:B------:R-:W-:Y:S01]  /*a970*/  LOP3.LUT R13, R4, R13, R18, 0xfe, !PT ;  /* 0x0000000d040d7212 */ /* 0x000fe200078efe12 */
[----:B------:R0:W-:Y:S01]  /*a980*/  STL.64 [R1+0x158], R16 ;  /* 0x0001581001007387 */ /* 0x0001e20000100a00 */
        /* <DEDUP_REMOVED lines=10> */
[----:B------:R-:W-:-:S02]  /*aa30*/  PRMT R18, R5, 0x7770, RZ ;  /* 0x0000777005127816 */ /* 0x000fc400000000ff */
[----:B------:R-:W-:Y:S02]  /*aa40*/  LOP3.LUT R22, R22, 0xff0000, RZ, 0xc0, !PT ;  /* 0x00ff000016167812 */ /* 0x000fe400078ec0ff */
[----:B------:R-:W-:Y:S02]  /*aa50*/  LOP3.LUT R23, R23, 0xff0000, RZ, 0xc0, !PT ;  /* 0x00ff000017177812 */ /* 0x000fe400078ec0ff */
[----:B-1----:R-:W-:Y:S01]  /*aa60*/  PRMT R13, R4, 0x7772, RZ ;  /* 0x00007772040d7816 */ /* 0x002fe200000000ff */
[----:B------:R-:W-:Y:S01]  /*aa70*/  IMAD R16, R19, 0x1000000, R22 ;  /* 0x0100000013107824 */ /* 0x000fe200078e0216 */
[----:B------:R-:W-:Y:S01]  /*aa80*/  PRMT R22, R6, 0x7771, RZ ;  /* 0x0000777106167816 */ /* 0x000fe200000000ff */
[----:B------:R-:W-:Y:S01]  /*aa90*/  IMAD R18, R18, 0x1000000, R23 ;  /* 0x0100000012127824 */ /* 0x000fe200078e0217 */
[----:B------:R-:W-:Y:S01]  /*aaa0*/  PRMT R19, R7, 0x7771, RZ ;  /* 0x0000777107137816 */ /* 0x000fe200000000ff */
[----:B------:R-:W-:Y:S01]  /*aab0*/  IMAD.SHL.U32 R13, R13, 0x100, RZ ;  /* 0x000001000d0d7824 */ /* 0x000fe200078e00ff */
[----:B------:R-:W-:Y:S01]  /*aac0*/  PRMT R15, R4, 0x7773, RZ ;  /* 0x00007773040f7816 */ /* 0x000fe200000000ff */
[----:B------:R-:W-:Y:S01]  /*aad0*/  IMAD.U32 R23, R22, 0x10000, RZ ;  /* 0x0001000016177824 */ /* 0x000fe200078e00ff */
[----:B------:R-:W-:Y:S01]  /*aae0*/  PRMT R22, R7, 0x7770, RZ ;  /* 0x0000777007167816 */ /* 0x000fe200000000ff */
[----:B------:R-:W-:Y:S01]  /*aaf0*/  IMAD.U32 R19, R19, 0x10000, RZ ;  /* 0x0001000013137824 */ /* 0x000fe200078e00ff */
[----:B------:R-:W-:-:S02]  /*ab00*/  PRMT R14, R5, 0x7772, RZ ;  /* 0x00007772050e7816 */ /* 0x000fc400000000ff */
[----:B------:R-:W-:Y:S02]  /*ab10*/  LOP3.LUT R24, R23, 0xff0000, RZ, 0xc0, !PT ;  /* 0x00ff000017187812 */ /* 0x000fe400078ec0ff */
[----:B------:R-:W-:Y:S01]  /*ab20*/  LOP3.LUT R23, R19, 0xff0000, RZ, 0xc0, !PT ;  /* 0x00ff000013177812 */ /* 0x000fe200078ec0ff */
[----:B------:R-:W-:Y:S01]  /*ab30*/  IMAD.SHL.U32 R14, R14, 0x100, RZ ;  /* 0x000001000e0e7824 */ /* 0x000fe200078e00ff */
[----:B------:R-:W-:Y:S01]  /*ab40*/  PRMT R4, R6, 0x7772, RZ ;  /* 0x0000777206047816 */ /* 0x000fe200000000ff */
[----:B------:R-:W-:Y:S01]  /*ab50*/  IMAD R17, R17, 0x1000000, R24 ;  /* 0x0100000011117824 */ /* 0x000fe200078e0218 */
[----:B------:R-:W-:Y:S01]  /*ab60*/  PRMT R19, R7, 0x7772, RZ ;  /* 0x0000777207137816 */ /* 0x000fe200000000ff */
[----:B------:R-:W-:Y:S01]  /*ab70*/  IMAD R24, R22, 0x1000000, R23 ;  /* 0x0100000016187824 */ /* 0x000fe200078e0217 */
[----:B------:R-:W-:Y:S01]  /*ab80*/  PRMT R5, R5, 0x7773, RZ ;  /* 0x0000777305057816 */ /* 0x000fe200000000ff */
[----:B------:R-:W-:Y:S01]  /*ab90*/  IMAD.SHL.U32 R22, R4, 0x100, RZ ;  /* 0x0000010004167824 */ /* 0x000fe200078e00ff */
[----:B------:R-:W-:Y:S01]  /*aba0*/  PRMT R6, R6, 0x7773, RZ ;  /* 0x0000777306067816 */ /* 0x000fe200000000ff */
[----:B------:R-:W-:Y:S01]  /*abb0*/  IMAD.SHL.U32 R19, R19, 0x100, RZ ;  /* 0x0000010013137824 */ /* 0x000fe200078e00ff */
        /* <DEDUP_REMOVED lines=8> */
[C---:B------:R-:W-:Y:S02]  /*ac40*/  PRMT R13, R17.reuse, 0x7771, RZ ;  /* 0x00007771110d7816 */ /* 0x040fe400000000ff */
[----:B0-----:R-:W-:Y:S01]  /*ac50*/  PRMT R6, R17, 0x7773, RZ ;  /* 0x0000777311067816 */ /* 0x001fe200000000ff */
[----:B------:R-:W-:Y:S01]  /*ac60*/  IMAD.U32 R14, R14, 0x10000, RZ ;  /* 0x000100000e0e7824 */ /* 0x000fe200078e00ff */
[----:B------:R-:W-:Y:S01]  /*ac70*/  PRMT R7, R18, 0x7772, RZ ;  /* 0x0000777212077816 */ /* 0x000fe200000000ff */
[----:B------:R-:W-:Y:S01]  /*ac80*/  IMAD.U32 R15, R13, 0x10000, RZ ;  /* 0x000100000d0f7824 */ /* 0x000fe200078e00ff */
[----:B------:R-:W-:-:S02]  /*ac90*/  PRMT R13, R16, 0x7770, RZ ;  /* 0x00007770100d7816 */ /* 0x000fc400000000ff */
[----:B------:R-:W-:Y:S01]  /*aca0*/  LOP3.LUT R22, R14, 0xff0000, RZ, 0xc0, !PT ;  /* 0x00ff00000e167812 */ /* 0x000fe200078ec0ff */
[----:B------:R-:W-:Y:S01]  /*acb0*/  IMAD.SHL.U32 R7, R7, 0x100, RZ ;  /* 0x0000010007077824 */ /* 0x000fe200078e00ff */
[----:B------:R-:W-:Y:S02]  /*acc0*/  PRMT R14, R17, 0x7770, RZ ;  /* 0x00007770110e7816 */ /* 0x000fe400000000ff */
[----:B------:R-:W-:Y:S01]  /*acd0*/  LOP3.LUT R15, R15, 0xff0000, RZ, 0xc0, !PT ;  /* 0x00ff00000f0f7812 */ /* 0x000fe200078ec0ff */
[----:B------:R-:W-:Y:S01]  /*ace0*/  IMAD R13, R13, 0x1000000, R22 ;  /* 0x010000000d0d7824 */ /* 0x000fe200078e0216 */
[----:B------:R-:W-:Y:S02]  /*acf0*/  PRMT R22, R18, 0x7771, RZ ;  /* 0x0000777112167816 */ /* 0x000fe400000000ff */
[----:B------:R-:W-:Y:S01]  /*ad00*/  PRMT R4, R16, 0x7772, RZ ;  /* 0x0000777210047816 */ /* 0x000fe200000000ff */
[----:B------:R-:W-:Y:S01]  /*ad10*/  IMAD R5, R14, 0x1000000, R15 ;  /* 0x010000000e057824 */ /* 0x000fe200078e020f */
[----:B------:R-:W-:Y:S01]  /*ad20*/  PRMT R14, R17, 0x7772, RZ ;  /* 0x00007772110e7816 */ /* 0x000fe200000000ff */
[----:B------:R-:W-:Y:S01]  /*ad30*/  IMAD.U32 R23, R22, 0x10000, RZ ;  /* 0x0001000016177824 */ /* 0x000fe200078e00ff */
[----:B------:R-:W-:Y:S01]  /*ad40*/  PRMT R17, R19, 0x7771, RZ ;  /* 0x0000777113117816 */ /* 0x000fe200000000ff */
[----:B------:R-:W-:Y:S01]  /*ad50*/  IMAD.SHL.U32 R4, R4, 0x100, RZ ;  /* 0x0000010004047824 */ /* 0x000fe200078e00ff */
[----:B------:R-:W-:Y:S01]  /*ad60*/  PRMT R15, R18, 0x7770, RZ ;  /* 0x00007770120f7816 */ /* 0x000fe200000000ff */
[----:B------:R-:W-:Y:S01]  /*ad70*/  IMAD.SHL.U32 R14, R14, 0x100, RZ ;  /* 0x000001000e0e7824 */ /* 0x000fe200078e00ff */
[----:B------:R-:W-:Y:S01]  /*ad80*/  LOP3.LUT R24, R23, 0xff0000, RZ, 0xc0, !PT ;  /* 0x00ff000017187812 */ /* 0x000fe200078ec0ff */
[----:B------:R-:W-:Y:S01]  /*ad90*/  IMAD.U32 R17, R17, 0x10000, RZ ;  /* 0x0001000011117824 */ /* 0x000fe200078e00ff */
[----:B------:R-:W-:-:S02]  /*ada0*/  PRMT R22, R19, 0x7770, RZ ;  /* 0x0000777013167816 */ /* 0x000fc400000000ff */
[----:B------:R-:W-:Y:S01]  /*adb0*/  PRMT R18, R18, 0x7773, RZ ;  /* 0x0000777312127816 */ /* 0x000fe200000000ff */
[----:B------:R-:W-:Y:S01]  /*adc0*/  IMAD R15, R15, 0x1000000, R24 ;  /* 0x010000000f0f7824 */ /* 0x000fe200078e0218 */
[----:B------:R-:W-:Y:S02]  /*add0*/  LOP3.LUT R23, R17, 0xff0000, RZ, 0xc0, !PT ;  /* 0x00ff000011177812 */ /* 0x000fe400078ec0ff */
        /* <DEDUP_REMOVED lines=21> */
[----:B------:R-:W-:Y:S02]  /*af30*/  LOP3.LUT R11, R2, 0xff00, RZ, 0xc0, !PT ;  /* 0x0000ff00020b7812 */ /* 0x000fe400078ec0ff */
[C---:B--2---:R-:W-:Y:S02]  /*af40*/  PRMT R0, R15.reuse, 0x7771, RZ ;  /* 0x000077710f007816 */ /* 0x044fe400000000ff */
[C---:B------:R-:W-:Y:S02]  /*af50*/  PRMT R10, R14.reuse, 0x7771, RZ ;  /* 0x000077710e0a7816 */ /* 0x040fe400000000ff */
[----:B0-----:R-:W-:Y:S01]  /*af60*/  PRMT R4, R14, 0x7772, RZ ;  /* 0x000077720e047816 */ /* 0x001fe200000000ff */
[----:B------:R-:W-:Y:S01]  /*af70*/  IMAD.U32 R16, R0, 0x10000, RZ ;  /* 0x0001000000107824 */ /* 0x000fe200078e00ff */
[----:B------:R-:W-:Y:S01]  /*af80*/  PRMT R0, R15, 0x7770, RZ ;  /* 0x000077700f007816 */ /* 0x000fe200000000ff */
[----:B------:R-:W-:Y:S01]  /*af90*/  IMAD.U32 R13, R10, 0x10000, RZ ;  /* 0x000100000a0d7824 */ /* 0x000fe200078e00ff */
[----:B------:R-:W-:-:S02]  /*afa0*/  PRMT R10, R14, 0x7770, RZ ;  /* 0x000077700e0a7816 */ /* 0x000fc400000000ff */
[----:B------:R-:W-:Y:S02]  /*afb0*/  LOP3.LUT R5, R16, 0xff0000, RZ, 0xc0, !PT ;  /* 0x00ff000010057812 */ /* 0x000fe400078ec0ff */
[----:B------:R-:W-:Y:S02]  /*afc0*/  LOP3.LUT R13, R13, 0xff0000, RZ, 0xc0, !PT ;  /* 0x00ff00000d0d7812 */ /* 0x000fe400078ec0ff */
[----:B------:R-:W-:Y:S01]  /*afd0*/  PRMT R14, R14, 0x7773, RZ ;  /* 0x000077730e0e7816 */ /* 0x000fe200000000ff */
[----:B------:R-:W-:Y:S01]  /*afe0*/  IMAD R6, R0, 0x1000000, R5 ;  /* 0x0100000000067824 */ /* 0x000fe200078e0205 */
[C---:B------:R-:W-:Y:S01]  /*aff0*/  PRMT R0, R15.reuse, 0x7772, RZ ;  /* 0x000077720f007816 */ /* 0x040fe200000000ff */
[----:B------:R-:W-:Y:S01]  /*b000*/  IMAD R10, R10, 0x1000000, R13 ;  /* 0x010000000a0a7824 */ /* 0x000fe200078e020d */
[----:B------:R-:W-:Y:S01]  /*b010*/  PRMT R15, R15, 0x7773, RZ ;  /* 0x000077730f0f7816 */ /* 0x000fe200000000ff */
[----:B------:R-:W-:Y:S01]  /*b020*/  IMAD.SHL.U32 R5, R4, 0x100, RZ ;  /* 0x0000010004057824 */ /* 0x000fe200078e00ff */
[----:B------:R-:W-:Y:S01]  /*b030*/  LOP3.LUT R13, R20, 0xff, RZ, 0xc0, !PT ;  /* 0x000000ff140d7812 */ /* 0x000fe200078ec0ff */
[----:B------:R-:W-:Y:S01]  /*b040*/  IMAD.SHL.U32 R7, R0, 0x100, RZ ;  /* 0x0000010000077824 */ /* 0x000fe200078e00ff */
[----:B------:R-:W-:Y:S01]  /*b050*/  LOP3.LUT R20, R21, 0xff, RZ, 0xc0, !PT ;  /* 0x000000ff15147812 */ /* 0x000fe200078ec0ff */
[----:B------:R-:W-:Y:S01]  /*b060*/  VIADD R0, R3, 0x24 ;  /* 0x0000002403007836 */ /* 0x000fe20000000000 */
[----:B------:R-:W-:-:S02]  /*b070*/  LOP3.LUT R4, R14, R10, R5, 0xfe, !PT ;  /* 0x0000000a0e047212 */ /* 0x000fc400078efe05 */
[----:B------:R-:W-:Y:S02]  /*b080*/  LOP3.LUT R15, R15, R6, R7, 0xfe, !PT ;  /* 0x000000060f0f7212 */ /* 0x000fe400078efe07 */
[----:B------:R-:W-:Y:S02]  /*b090*/  IADD3 R7, PT, PT, R13, R22, R11 ;  /* 0x000000160d077210 */ /* 0x000fe40007ffe00b */
[----:B------:R-:W-:Y:S01]  /*b0a0*/  IADD3 R6, PT, PT, R20, R18, R9 ;  /* 0x0000001214067210 */ /* 0x000fe20007ffe009 */
[----:B------:R-:W-:-:S05]  /*b0b0*/  IMAD.MOV.U32 R5, RZ, RZ, R15 ;  /* 0x000000ffff057224 */ /* 0x000fca00078e000f */
[----:B------:R0:W-:Y:S02]  /*b0c0*/  STL.128 [R3+0x30], R4 ;  /* 0x0000300403007387 */ /* 0x0001e40000100c00 */
.L_x_38:
[----:B------:R-:W2:Y:S04]  /*b0d0*/  LDL R9, [R0+-0x20] ;  /* 0xffffe00000097983 */ /* 0x000ea80000100800 */
[----:B------:R-:W3:Y:S04]  /*b0e0*/  LDL R23, [R0] ;  /* 0x0000000000177983 */ /* 0x000ee80000100800 */
        /* <DEDUP_REMOVED lines=17> */
[C-C-:B--2---:R-:W-:Y:S02]  /*b200*/  SHF.L.W.U32.HI R6, R9.reuse, 0x19, R9.reuse ;  /* 0x0000001909067819 */ /* 0x144fe40000010e09 */
[--C-:B------:R-:W-:Y:S02]  /*b210*/  SHF.L.W.U32.HI R7, R9, 0xe, R9.reuse ;  /* 0x0000000e09077819 */ /* 0x100fe40000010e09 */
[----:B------:R-:W-:Y:S02]  /*b220*/  SHF.R.U32.HI R8, RZ, 0x3, R9 ;  /* 0x00000003ff087819 */ /* 0x000fe40000011609 */
[----:B---3--:R-:W-:Y:S02]  /*b230*/  IADD3 R21, PT, PT, R12, R21, R23 ;  /* 0x000000150c157210 */ /* 0x008fe40007ffe017 */
[----:B------:R-:W-:-:S02]  /*b240*/  LOP3.LUT R8, R8, R6, R7, 0x96, !PT ;  /* 0x0000000608087212 */ /* 0x000fc400078e9607 */
[C-C-:B----4-:R-:W-:Y:S02]  /*b250*/  SHF.L.W.U32.HI R12, R10.reuse, 0x19, R10.reuse ;  /* 0x000000190a0c7819 */ /* 0x150fe40000010e0a */
[--C-:B------:R-:W-:Y:S02]  /*b260*/  SHF.L.W.U32.HI R23, R10, 0xe, R10.reuse ;  /* 0x0000000e0a177819 */ /* 0x100fe40000010e0a */
[----:B------:R-:W-:Y:S01]  /*b270*/  SHF.R.U32.HI R22, RZ, 0x3, R10 ;  /* 0x00000003ff167819 */ /* 0x000fe2000001160a */
[----:B------:R-:W-:Y:S01]  /*b280*/  IMAD.IADD R8, R8, 0x1, R21 ;  /* 0x0000000108087824 */ /* 0x000fe200078e0215 */
[----:B-----5:R-:W-:Y:S02]  /*b290*/  IADD3 R18, PT, PT, R9, R24, R18 ;  /* 0x0000001809127210 */ /* 0x020fe40007ffe012 */
[----:B------:R-:W-:Y:S02]  /*b2a0*/  LOP3.LUT R9, R22, R12, R23, 0x96, !PT ;  /* 0x0000000c16097212 */ /* 0x000fe400078e9617 */
[----:B------:R-:W-:-:S02]  /*b2b0*/  SHF.L.W.U32.HI R6, R8, 0xf, R8 ;  /* 0x0000000f08067819 */ /* 0x000fc40000010e08 */
[----:B------:R-:W-:Y:S01]  /*b2c0*/  SHF.L.W.U32.HI R7, R8, 0xd, R8 ;  /* 0x0000000d08077819 */ /* 0x000fe20000010e08 */
[----:B------:R-:W-:Y:S01]  /*b2d0*/  IMAD.IADD R9, R9, 0x1, R18 ;  /* 0x0000000109097824 */ /* 0x000fe200078e0212 */
[----:B------:R-:W-:Y:S02]  /*b2e0*/  SHF.R.U32.HI R12, RZ, 0xa, R8 ;  /* 0x0000000aff0c7819 */ /* 0x000fe40000011608 */
[----:B------:R-:W-:Y:S02]  /*b2f0*/  SHF.L.W.U32.HI R18, R11, 0x19, R11 ;  /* 0x000000190b127819 */ /* 0x000fe40000010e0b */
[----:B------:R-:W-:Y:S02]  /*b300*/  LOP3.LUT R6, R12, R6, R7, 0x96, !PT ;  /* 0x000000060c067212 */ /* 0x000fe400078e9607 */
[C-C-:B------:R-:W-:Y:S02]  /*b310*/  SHF.L.W.U32.HI R23, R9.reuse, 0xf, R9.reuse ;  /* 0x0000000f09177819 */ /* 0x140fe40000010e09 */
[----:B------:R-:W-:-:S02]  /*b320*/  SHF.L.W.U32.HI R24, R9, 0xd, R9 ;  /* 0x0000000d09187819 */ /* 0x000fc40000010e09 */
[----:B------:R-:W-:Y:S02]  /*b330*/  SHF.R.U32.HI R25, RZ, 0xa, R9 ;  /* 0x0000000aff197819 */ /* 0x000fe40000011609 */
[--C-:B------:R-:W-:Y:S02]  /*b340*/  SHF.L.W.U32.HI R21, R11, 0xe, R11.reuse ;  /* 0x0000000e0b157819 */ /* 0x100fe40000010e0b */
[----:B------:R-:W-:Y:S02]  /*b350*/  SHF.R.U32.HI R22, RZ, 0x3, R11 ;  /* 0x00000003ff167819 */ /* 0x000fe4000001160b */
[----:B------:R-:W-:Y:S02]  /*b360*/  IADD3 R19, PT, PT, R10, R6, R19 ;  /* 0x000000060a137210 */ /* 0x000fe40007ffe013 */
[----:B------:R-:W-:Y:S02]  /*b370*/  LOP3.LUT R23, R25, R23, R24, 0x96, !PT ;  /* 0x0000001719177212 */ /* 0x000fe400078e9618 */
        /* <DEDUP_REMOVED lines=12> */
[C---:B------:R-:W-:Y:S02]  /*b440*/  SHF.L.W.U32.HI R6, R11.reuse, 0xf, R11 ;  /* 0x0000000f0b067819 */ /* 0x040fe40000010e0b */
[----:B------:R-:W-:Y:S01]  /*b450*/  LOP3.LUT R4, R12, R4, R7, 0x96, !PT ;  /* 0x000000040c047212 */ /* 0x000fe200078e9607 */
[----:B------:R-:W2:Y:S01]  /*b460*/  LDL R25, [R0+0x20] ;  /* 0x0000200000197983 */ /* 0x000ea20000100800 */
[----:B------:R-:W-:-:S02]  /*b470*/  SHF.L.W.U32.HI R7, R11, 0xd, R11 ;  /* 0x0000000d0b077819 */ /* 0x000fc40000010e0b */
[----:B------:R-:W-:Y:S01]  /*b480*/  SHF.R.U32.HI R12, RZ, 0xa, R11 ;  /* 0x0000000aff0c7819 */ /* 0x000fe2000001160b */
[----:B------:R-:W3:Y:S01]  /*b490*/  LDL.64 R18, [R0+0x24] ;  /* 0x0000240000127983 */ /* 0x000ee20000100a00 */
[----:B------:R-:W-:Y:S02]  /*b4a0*/  IADD3 R13, PT, PT, R13, R4, R20 ;  /* 0x000000040d0d7210 */ /* 0x000fe40007ffe014 */
[----:B------:R-:W-:Y:S01]  /*b4b0*/  LOP3.LUT R12, R12, R6, R7, 0x96, !PT ;  /* 0x000000060c0c7212 */ /* 0x000fe200078e9607 */
[----:B------:R-:W4:Y:S01]  /*b4c0*/  LDL.64 R20, [R0+0x4] ;  /* 0x0000040000147983 */ /* 0x000f220000100a00 */
[C-C-:B------:R-:W-:Y:S02]  /*b4d0*/  SHF.L.W.U32.HI R4, R5.reuse, 0x19, R5.reuse ;  /* 0x0000001905047819 */ /* 0x140fe40000010e05 */
[--C-:B------:R-:W-:Y:S02]  /*b4e0*/  SHF.L.W.U32.HI R7, R5, 0xe, R5.reuse ;  /* 0x0000000e05077819 */ /* 0x100fe40000010e05 */
[----:B------:R-:W-:-:S02]  /*b4f0*/  SHF.R.U32.HI R6, RZ, 0x3, R5 ;  /* 0x00000003ff067819 */ /* 0x000fc40000011605 */
[C-C-:B------:R-:W-:Y:S02]  /*b500*/  SHF.L.W.U32.HI R22, R14.reuse, 0x19, R14.reuse ;  /* 0x000000190e167819 */ /* 0x140fe40000010e0e */
[--C-:B0-----:R-:W-:Y:S02]  /*b510*/  SHF.L.W.U32.HI R9, R14, 0xe, R14.reuse ;  /* 0x0000000e0e097819 */ /* 0x101fe40000010e0e */
[----:B------:R-:W-:Y:S02]  /*b520*/  SHF.R.U32.HI R10, RZ, 0x3, R14 ;  /* 0x00000003ff0a7819 */ /* 0x000fe4000001160e */
[----:B------:R-:W-:Y:S02]  /*b530*/  IADD3 R12, PT, PT, R5, R12, R16 ;  /* 0x0000000c050c7210 */ /* 0x000fe40007ffe010 */
[----:B------:R-:W-:Y:S02]  /*b540*/  LOP3.LUT R4, R6, R4, R7, 0x96, !PT ;  /* 0x0000000406047212 */ /* 0x000fe400078e9607 */
[----:B------:R-:W-:-:S03]  /*b550*/  LOP3.LUT R5, R10, R22, R9, 0x96, !PT ;  /* 0x000000160a057212 */ /* 0x000fc600078e9609 */
[----:B------:R-:W-:Y:S02]  /*b560*/  IMAD.IADD R4, R4, 0x1, R13 ;  /* 0x0000000104047824 */ /* 0x000fe400078e020d */
[----:B------:R-:W-:Y:S01]  /*b570*/  IMAD.IADD R5, R5, 0x1, R12 ;  /* 0x0000000105057824 */ /* 0x000fe200078e020c */
[----:B------:R-:W5:Y:S02]  /*b580*/  LDL R13, [R0+0xc] ;  /* 0x00000c00000d7983 */ /* 0x000f640000100800 */
[C-C-:B------:R-:W-:Y:S02]  /*b590*/  SHF.L.W.U32.HI R6, R4.reuse, 0xf, R4.reuse ;  /* 0x0000000f04067819 */ /* 0x140fe40000010e04 */
[--C-:B------:R-:W-:Y:S02]  /*b5a0*/  SHF.L.W.U32.HI R7, R4, 0xd, R4.reuse ;  /* 0x0000000d04077819 */ /* 0x100fe40000010e04 */
[----:B------:R-:W-:Y:S02]  /*b5b0*/  SHF.R.U32.HI R9, RZ, 0xa, R4 ;  /* 0x0000000aff097819 */ /* 0x000fe40000011604 */
[----:B------:R-:W-:-:S02]  /*b5c0*/  SHF.L.W.U32.HI R10, R5, 0xf, R5 ;  /* 0x0000000f050a7819 */ /* 0x000fc40000010e05 */
[--C-:B------:R-:W-:Y:S02]  /*b5d0*/  SHF.L.W.U32.HI R11, R5, 0xd, R5.reuse ;  /* 0x0000000d050b7819 */ /* 0x100fe40000010e05 */
[----:B------:R-:W-:Y:S02]  /*b5e0*/  SHF.R.U32.HI R12, RZ, 0xa, R5 ;  /* 0x0000000aff0c7819 */ /* 0x000fe40000011605 */
[----:B------:R-:W-:Y:S02]  /*b5f0*/  LOP3.LUT R6, R9, R6, R7, 0x96, !PT ;  /* 0x0000000609067212 */ /* 0x000fe400078e9607 */
[----:B------:R-:W-:Y:S02]  /*b600*/  LOP3.LUT R11, R12, R10, R11, 0x96, !PT ;  /* 0x0000000a0c0b7212 */ /* 0x000fe400078e960b */
[C-C-:B------:R-:W-:Y:S02]  /*b610*/  SHF.L.W.U32.HI R7, R15.reuse, 0x19, R15.reuse ;  /* 0x000000190f077819 */ /* 0x140fe40000010e0f */
[----:B------:R-:W-:-:S02]  /*b620*/  SHF.L.W.U32.HI R10, R15, 0xe, R15 ;  /* 0x0000000e0f0a7819 */ /* 0x000fc40000010e0f */
[----:B------:R-:W-:Y:S02]  /*b630*/  SHF.R.U32.HI R9, RZ, 0x3, R15 ;  /* 0x00000003ff097819 */ /* 0x000fe4000001160f */
[C-C-:B------:R-:W-:Y:S02]  /*b640*/  SHF.L.W.U32.HI R12, R2.reuse, 0x19, R2.reuse ;  /* 0x00000019020c7819 */ /* 0x140fe40000010e02 */
[--C-:B------:R-:W-:Y:S02]  /*b650*/  SHF.L.W.U32.HI R23, R2, 0xe, R2.reuse ;  /* 0x0000000e02177819 */ /* 0x100fe40000010e02 */
[----:B------:R-:W-:Y:S02]  /*b660*/  SHF.R.U32.HI R16, RZ, 0x3, R2 ;  /* 0x00000003ff107819 */ /* 0x000fe40000011602 */
[----:B------:R-:W-:Y:S02]  /*b670*/  LOP3.LUT R7, R9, R7, R10, 0x96, !PT ;  /* 0x0000000709077212 */ /* 0x000fe400078e960a */
[----:B------:R-:W-:-:S02]  /*b680*/  IADD3 R6, PT, PT, R14, R6, R17 ;  /* 0x000000060e067210 */ /* 0x000fc40007ffe011 */
[----:B------:R-:W-:Y:S02]  /*b690*/  IADD3 R11, PT, PT, R15, R11, R8 ;  /* 0x0000000b0f0b7210 */ /* 0x000fe40007ffe008 */
[----:B------:R-:W-:Y:S01]  /*b6a0*/  LOP3.LUT R12, R16, R12, R23, 0x96, !PT ;  /* 0x0000000c100c7212 */ /* 0x000fe200078e9617 */
[----:B------:R-:W-:Y:S01]  /*b6b0*/  IMAD.IADD R6, R7, 0x1, R6 ;  /* 0x0000000107067824 */ /* 0x000fe200078e0206 */
[----:B------:R-:W5:Y:S03]  /*b6c0*/  LDL R23, [R0+0x10] ;  /* 0x0000100000177983 */ /* 0x000f660000100800 */
[----:B------:R-:W-:Y:S01]  /*b6d0*/  IMAD.IADD R7, R12, 0x1, R11 ;  /* 0x000000010c077824 */ /* 0x000fe200078e020b */
[----:B------:R-:W5:Y:S04]  /*b6e0*/  LDL.64 R14, [R0+0x14] ;  /* 0x00001400000e7983 */ /* 0x000f680000100a00 */
[----:B------:R0:W-:Y:S04]  /*b6f0*/  STL.128 [R0+0x2c], R4 ;  /* 0x00002c0400007387 */ /* 0x0001e80000100c00 */
[----:B------:R-:W5:Y:S04]  /*b700*/  LDL R22, [R0+0x30] ;  /* 0x0000300000167983 */ /* 0x000f680000100800 */
[----:B------:R-:W5:Y:S04]  /*b710*/  LDL.64 R16, [R0+0x34] ;  /* 0x0000340000107983 */ /* 0x000f680000100a00 */
[----:B------:R-:W5:Y:S01]  /*b720*/  LDL R12, [R0+0x1c] ;  /* 0x00001c00000c7983 */ /* 0x000f620000100800 */
[----:B------:R-:W-:-:S02]  /*b730*/  SHF.L.W.U32.HI R8, R6, 0xf, R6 ;  /* 0x0000000f06087819 */ /* 0x000fc40000010e06 */
[--C-:B------:R-:W-:Y:S02]  /*b740*/  SHF.L.W.U32.HI R9, R6, 0xd, R6.reuse ;  /* 0x0000000d06097819 */ /* 0x100fe40000010e06 */
        /* <DEDUP_REMOVED lines=10> */
[----:B--2---:R-:W-:Y:S02]  /*b7f0*/  IADD3 R25, PT, PT, R2, R8, R25 ;  /* 0x0000000802197210 */ /* 0x004fe40007ffe019 */
[----:B------:R-:W-:-:S04]  /*b800*/  SHF.L.W.U32.HI R2, R27, 0x19, R27 ;  /* 0x000000191b027819 */ /* 0x000fc80000010e1b */
[----:B------:R-:W-:Y:S02]  /*b810*/  LOP3.LUT R2, R6, R2, R5, 0x96, !PT ;  /* 0x0000000206027212 */ /* 0x000fe400078e9605 */
[C-C-:B----4-:R-:W-:Y:S02]  /*b820*/  SHF.L.W.U32.HI R8, R20.reuse, 0x19, R20.reuse ;  /* 0x0000001914087819 */ /* 0x150fe40000010e14 */
[--C-:B------:R-:W-:Y:S02]  /*b830*/  SHF.L.W.U32.HI R9, R20, 0xe, R20.reuse ;  /* 0x0000000e14097819 */ /* 0x100fe40000010e14 */
[----:B------:R-:W-:Y:S02]  /*b840*/  SHF.R.U32.HI R10, RZ, 0x3, R20 ;  /* 0x00000003ff0a7819 */ /* 0x000fe40000011614 */
[----:B---3--:R-:W-:Y:S02]  /*b850*/  IADD3 R18, PT, PT, R27, R7, R18 ;  /* 0x000000071b127210 */ /* 0x008fe40007ffe012 */
        /* <DEDUP_REMOVED lines=15> */
[C-C-:B-----5:R-:W-:Y:S02]  /*b950*/  SHF.L.W.U32.HI R5, R13.reuse, 0x19, R13.reuse ;  /* 0x000000190d057819 */ /* 0x160fe40000010e0d */
        /* <DEDUP_REMOVED lines=15> */
[----:B------:R-:W-:Y:S02]  /*ba50*/  LOP3.LUT R6, R18, R6, R7, 0x96, !PT ;  /* 0x0000000612067212 */ /* 0x000fe400078e9607 */
[--C-:B------:R-:W-:Y:S02]  /*ba60*/  SHF.R.U32.HI R4, RZ, 0x3, R23.reuse ;  /* 0x00000003ff047819 */ /* 0x100fe40000011617 */
[----:B------:R-:W-:Y:S02]  /*ba70*/  IADD3 R13, PT, PT, R13, R2, R22 ;  /* 0x000000020d0d7210 */ /* 0x000fe40007ffe016 */
[----:B------:R-:W-:-:S02]  /*ba80*/  SHF.L.W.U32.HI R2, R23, 0x19, R23 ;  /* 0x0000001917027819 */ /* 0x000fc40000010e17 */
        /* <DEDUP_REMOVED lines=48> */
.L_x_39:
[C-C-:B------:R-:W-:Y:S01]  /*bd90*/  SHF.L.W.U32.HI R16, R0.reuse, 0x1a, R0.reuse ;  /* 0x0000001a00107819 */ /* 0x140fe20000010e00 */
[----:B------:R-:W2:Y:S01]  /*bda0*/  LDG.E R26, desc[UR8][R20.64+-0x4] ;  /* 0xfffffc08141a7981 */ /* 0x000ea2000c1e1900 */
[C-C-:B------:R-:W-:Y:S02]  /*bdb0*/  SHF.L.W.U32.HI R17, R0.reuse, 0x15, R0.reuse ;  /* 0x0000001500117819 */ /* 0x140fe40000010e00 */
[----:B------:R-:W-:Y:S01]  /*bdc0*/  SHF.L.W.U32.HI R18, R0, 0x7, R0 ;  /* 0x0000000700127819 */ /* 0x000fe20000010e00 */
[----:B------:R-:W3:Y:S01]  /*bdd0*/  LDG.E R27, desc[UR8][R20.64] ;  /* 0x00000008141b7981 */ /* 0x000ee2000c1e1900 */
[----:B------:R-:W-:Y:S02]  /*bde0*/  SHF.L.W.U32.HI R19, R11, 0x13, R11 ;  /* 0x000000130b137819 */ /* 0x000fe40000010e0b */
[----:B------:R-:W-:Y:S02]  /*bdf0*/  LOP3.LUT R16, R18, R16, R17, 0x96, !PT ;  /* 0x0000001012107212 */ /* 0x000fe400078e9611 */
[----:B------:R-:W-:-:S02]  /*be00*/  LOP3.LUT R17, R9, R0, R2, 0xb8, !PT ;  /* 0x0000000009117212 */ /* 0x000fc400078eb802 */
[C-C-:B------:R-:W-:Y:S02]  /*be10*/  SHF.L.W.U32.HI R24, R11.reuse, 0x1e, R11.reuse ;  /* 0x0000001e0b187819 */ /* 0x140fe40000010e0b */
[----:B------:R-:W-:Y:S02]  /*be20*/  SHF.L.W.U32.HI R22, R11, 0xa, R11 ;  /* 0x0000000a0b167819 */ /* 0x000fe40000010e0b */
[----:B------:R-:W-:Y:S02]  /*be30*/  IADD3 R28, PT, PT, R16, R17, R23 ;  /* 0x00000011101c7210 */ /* 0x000fe40007ffe017 */
[----:B------:R-:W-:Y:S01]  /*be40*/  LOP3.LUT R24, R22, R24, R19, 0x96, !PT ;  /* 0x0000001816187212 */ /* 0x000fe200078e9613 */
[----:B------:R-:W4:Y:S04]  /*be50*/  LDG.E R23, desc[UR8][R20.64+-0x8] ;  /* 0xfffff80814177981 */ /* 0x000f28000c1e1900 */
[----:B------:R-:W4:Y:S04]  /*be60*/  LDL.128 R16, [R3] ;  /* 0x0000000003107983 */ /* 0x000f280000100c00 */
[----:B------:R0:W5:Y:S01]  /*be70*/  LDG.E R22, desc[UR8][R20.64+0x4] ;  /* 0x0000040814167981 */ /* 0x000162000c1e1900 */
[----:B------:R-:W-:-:S04]  /*be80*/  UIADD3 UR4, UPT, UPT, UR4, 0x4, URZ ;  /* 0x0000000404047890 */ /* 0x000fc8000fffe0ff */
[----:B------:R-:W-:Y:S01]  /*be90*/  UISETP.NE.AND UP0, UPT, UR4, 0x40, UPT ;  /* 0x000000400400788c */ /* 0x000fe2000bf05270 */
[----:B0-----:R-:W-:Y:S01]  /*bea0*/  IADD3 R20, P0, PT, R20, 0x10, RZ ;  /* 0x0000001014147810 */ /* 0x001fe20007f1e0ff */
[----:B------:R-:W-:-:S04]  /*beb0*/  VIADD R3, R3, 0x10 ;  /* 0x0000001003037836 */ /* 0x000fc80000000000 */
[----:B------:R-:W-:Y:S01]  /*bec0*/  IMAD.X R21, RZ, RZ, R21, P0 ;  /* 0x000000ffff157224 */ /* 0x000fe200000e0615 */
[----:B----4-:R-:W-:-:S05]  /*bed0*/  IADD3 R16, PT, PT, R16, R28, R23 ;  /* 0x0000001c10107210 */ /* 0x010fca0007ffe017 */
[----:B------:R-:W-:-:S05]  /*bee0*/  IMAD.IADD R23, R16, 0x1, R25 ;  /* 0x0000000110177824 */ /* 0x000fca00078e0219 */
[C-C-:B------:R-:W-:Y:S02]  /*bef0*/  SHF.L.W.U32.HI R25, R23.reuse, 0x1a, R23.reuse ;  /* 0x0000001a17197819 */ /* 0x140fe40000010e17 */
[C-C-:B------:R-:W-:Y:S02]  /*bf00*/  SHF.L.W.U32.HI R28, R23.reuse, 0x15, R23.reuse ;  /* 0x00000015171c7819 */ /* 0x140fe40000010e17 */
[----:B------:R-:W-:-:S04]  /*bf10*/  SHF.L.W.U32.HI R29, R23, 0x7, R23 ;  /* 0x00000007171d7819 */ /* 0x000fc80000010e17 */
[----:B------:R-:W-:Y:S02]  /*bf20*/  LOP3.LUT R28, R29, R25, R28, 0x96, !PT ;  /* 0x000000191d1c7212 */ /* 0x000fe400078e961c */
[----:B------:R-:W-:-:S04]  /*bf30*/  LOP3.LUT R25, R2, R23, R0, 0xb8, !PT ;  /* 0x0000001702197212 */ /* 0x000fc800078eb800 */
[----:B------:R-:W-:-:S04]  /*bf40*/  IADD3 R28, PT, PT, R28, R25, R9 ;  /* 0x000000191c1c7210 */ /* 0x000fc80007ffe009 */
[----:B--2---:R-:W-:Y:S02]  /*bf50*/  IADD3 R17, PT, PT, R17, R28, R26 ;  /* 0x0000001c11117210 */ /* 0x004fe40007ffe01a */
        /* <DEDUP_REMOVED lines=19> */
[----:B------:R-:W-:-:S02]  /*c090*/  SHF.L.W.U32.HI R29, R25, 0x13, R25 ;  /* 0x00000013191d7819 */ /* 0x000fc40000010e19 */
[----:B------:R-:W-:Y:S02]  /*c0a0*/  LOP3.LUT R10, R11, R10, R25, 0xe8, !PT ;  /* 0x0000000a0b0a7212 */ /* 0x000fe400078ee819 */
        /* <DEDUP_REMOVED lines=11> */
[----:B-----5:R-:W-:Y:S02]  /*c160*/  IADD3 R22, PT, PT, R19, R0, R22 ;  /* 0x0000000013167210 */ /* 0x020fe40007ffe016 */
[----:B------:R-:W-:Y:S02]  /*c170*/  LOP3.LUT R17, R18, R16, R17, 0x96, !PT ;  /* 0x0000001012117212 */ /* 0x000fe400078e9611 */
[----:B------:R-:W-:Y:S01]  /*c180*/  LOP3.LUT R16, R8, R25, R10, 0xe8, !PT ;  /* 0x0000001908107212 */ /* 0x000fe200078ee80a */
[----:B------:R-:W-:-:S03]  /*c190*/  IMAD.IADD R0, R22, 0x1, R11 ;  /* 0x0000000116007824 */ /* 0x000fc600078e020b */
[----:B------:R-:W-:Y:S01]  /*c1a0*/  IADD3 R11, PT, PT, R22, R17, R16 ;  /* 0x00000011160b7210 */ /* 0x000fe20007ffe010 */
[----:B------:R-:W-:Y:S06]  /*c1b0*/  BRA.U UP0, `(.L_x_39) ;  /* 0xfffffff900f47547 */ /* 0x000fec000b83ffff */
[----:B------:R-:W0:Y:S02]  /*c1c0*/  LDC.64 R16, c[0x4][0x58] ;  /* 0x01001600ff107b82 */ /* 0x000e240000000a00 */
[----:B0-----:R-:W2:Y:S01]  /*c1d0*/  LDG.E R18, desc[UR8][R16.64] ;  /* 0x0000000810127981 */ /* 0x001ea2000c1e1900 */
[----:B------:R-:W-:Y:S02]  /*c1e0*/  IMAD.IADD R5, R10, 0x1, R5 ;  /* 0x000000010a057824 */ /* 0x000fe400078e0205 */
[----:B------:R-:W-:Y:S02]  /*c1f0*/  IMAD.IADD R3, R11, 0x1, R4 ;  /* 0x000000010b037824 */ /* 0x000fe400078e0204 */
[----:B------:R-:W-:Y:S01]  /*c200*/  IMAD.IADD R6, R6, 0x1, R8 ;  /* 0x0000000106067824 */ /* 0x000fe200078e0208 */
[--C-:B------:R-:W-:Y:S01]  /*c210*/  SHF.R.U32.HI R8, RZ, 0x10, R5.reuse ;  /* 0x00000010ff087819 */ /* 0x100fe20000011605 */
        /* <DEDUP_REMOVED lines=9> */
[----:B------:R-:W-:-:S02]  /*c2b0*/  SHF.R.U32.HI R10, RZ, 0x8, R3 ;  /* 0x00000008ff0a7819 */ /* 0x000fc40000011603 */
[----:B------:R-:W-:Y:S02]  /*c2c0*/  PRMT R5, R12, 0x3340, R5 ;  /* 0x000033400c057816 */ /* 0x000fe40000000005 */
[----:B------:R-:W-:Y:S02]  /*c2d0*/  PRMT R8, R11, 0x3340, R8 ;  /* 0x000033400b087816 */ /* 0x000fe40000000008 */
[----:B------:R-:W-:Y:S02]  /*c2e0*/  PRMT R4, R4, 0x3340, R9 ;  /* 0x0000334004047816 */ /* 0x000fe40000000009 */
[----:B------:R-:W-:Y:S02]  /*c2f0*/  PRMT R3, R10, 0x3340, R3 ;  /* 0x000033400a037816 */ /* 0x000fe40000000003 */
[--C-:B------:R-:W-:Y:S02]  /*c300*/  SHF.R.U32.HI R11, RZ, 0x18, R6.reuse ;  /* 0x00000018ff0b7819 */ /* 0x100fe40000011606 */
[----:B------:R-:W-:-:S02]  /*c310*/  SHF.R.U32.HI R12, RZ, 0x10, R6 ;  /* 0x00000010ff0c7819 */ /* 0x000fc40000011606 */
[----:B------:R-:W-:Y:S02]  /*c320*/  SHF.R.U32.HI R13, RZ, 0x8, R6 ;  /* 0x00000008ff0d7819 */ /* 0x000fe40000011606 */
[--C-:B------:R-:W-:Y:S02]  /*c330*/  SHF.R.U32.HI R9, RZ, 0x18, R7.reuse ;  /* 0x00000018ff097819 */ /* 0x100fe40000011607 */
[--C-:B------:R-:W-:Y:S02]  /*c340*/  SHF.R.U32.HI R10, RZ, 0x10, R7.reuse ;  /* 0x00000010ff0a7819 */ /* 0x100fe40000011607 */
[----:B------:R-:W-:Y:S02]  /*c350*/  SHF.R.U32.HI R20, RZ, 0x8, R7 ;  /* 0x00000008ff147819 */ /* 0x000fe40000011607 */
[----:B------:R-:W-:Y:S02]  /*c360*/  PRMT R11, R11, 0x3340, R12 ;  /* 0x000033400b0b7816 */ /* 0x000fe4000000000c */
[----:B------:R-:W-:-:S02]  /*c370*/  PRMT R6, R13, 0x3340, R6 ;  /* 0x000033400d067816 */ /* 0x000fc40000000006 */
[----:B------:R-:W-:Y:S02]  /*c380*/  PRMT R9, R9, 0x3340, R10 ;  /* 0x0000334009097816 */ /* 0x000fe4000000000a */
[--C-:B------:R-:W-:Y:S02]  /*c390*/  SHF.R.U32.HI R12, RZ, 0x18, R0.reuse ;  /* 0x00000018ff0c7819 */ /* 0x100fe40000011600 */
[--C-:B------:R-:W-:Y:S02]  /*c3a0*/  SHF.R.U32.HI R13, RZ, 0x10, R0.reuse ;  /* 0x00000010ff0d7819 */ /* 0x100fe40000011600 */
[----:B------:R-:W-:Y:S02]  /*c3b0*/  PRMT R10, R20, 0x3340, R7 ;  /* 0x00003340140a7816 */ /* 0x000fe40000000007 */
[----:B------:R-:W-:Y:S02]  /*c3c0*/  SHF.R.U32.HI R19, RZ, 0x8, R0 ;  /* 0x00000008ff137819 */ /* 0x000fe40000011600 */
[----:B------:R-:W-:-:S02]  /*c3d0*/  SHF.R.U32.HI R7, RZ, 0x18, R2 ;  /* 0x00000018ff077819 */ /* 0x000fc40000011602 */
[--C-:B------:R-:W-:Y:S02]  /*c3e0*/  SHF.R.U32.HI R20, RZ, 0x10, R2.reuse ;  /* 0x00000010ff147819 */ /* 0x100fe40000011602 */
        /* <DEDUP_REMOVED lines=15> */
[----:B------:R-:W-:Y:S02]  /*c4e0*/  PRMT R5, R8, 0x5410, R5 ;  /* 0x0000541008057816 */ /* 0x000fe40000000005 */
[----:B------:R-:W-:-:S02]  /*c4f0*/  PRMT R7, R9, 0x5410, R10 ;  /* 0x0000541009077816 */ /* 0x000fc4000000000a */
[----:B------:R-:W-:Y:S02]  /*c500*/  PRMT R6, R11, 0x5410, R6 ;  /* 0x000054100b067816 */ /* 0x000fe40000000006 */
[----:B------:R-:W-:Y:S02]  /*c510*/  PRMT R4, R4, 0x5410, R3 ;  /* 0x0000541004047816 */ /* 0x000fe40000000003 */
[----:B------:R-:W-:Y:S02]  /*c520*/  PRMT R8, R12, 0x5410, R13 ;  /* 0x000054100c087816 */ /* 0x000fe4000000000d */
[----:B------:R-:W-:Y:S01]  /*c530*/  PRMT R9, R0, 0x5410, R19 ;  /* 0x0000541000097816 */ /* 0x000fe20000000013 */
[----:B------:R0:W-:Y:S01]  /*c540*/  STL.128 [R1], R4 ;  /* 0x0000000401007387 */ /* 0x0001e20000100c00 */
[----:B------:R-:W-:Y:S02]  /*c550*/  PRMT R11, R2, 0x5410, R15 ;  /* 0x00005410020b7816 */ /* 0x000fe4000000000f */
[----:B------:R-:W-:-:S05]  /*c560*/  PRMT R10, R20, 0x5410, R23 ;  /* 0x00005410140a7816 */ /* 0x000fca0000000017 */
[----:B------:R0:W-:Y:S01]  /*c570*/  STL.128 [R1+0x10], R8 ;  /* 0x0000100801007387 */ /* 0x0001e20000100c00 */
[----:B--2---:R-:W-:-:S13]  /*c580*/  ISETP.GE.U32.AND P0, PT, R11, R18, PT ;  /* 0x000000120b00720c */ /* 0x004fda0003f06070 */
[----:B0-----:R-:W-:Y:S05]  /*c590*/  @!P0 BRA `(.L_x_40) ;  /* 0x00000000008c8947 */ /* 0x001fea0003800000 */
[----:B------:R-:W-:-:S13]  /*c5a0*/  ISETP.GT.U32.AND P0, PT, R11, R18, PT ;  /* 0x000000120b00720c */ /* 0x000fda0003f04070 */
[----:B------:R-:W-:Y:S05]  /*c5b0*/  @P0 EXIT ;  /* 0x000000000000094d */ /* 0x000fea0003800000 */
[----:B------:R-:W2:Y:S02]  /*c5c0*/  LDG.E R3, desc[UR8][R16.64+0x4] ;  /* 0x0000040810037981 */ /* 0x000ea4000c1e1900 */
[----:B--2---:R-:W-:-:S13]  /*c5d0*/  ISETP.GE.U32.AND P0, PT, R10, R3, PT ;  /* 0x000000030a00720c */ /* 0x004fda0003f06070 */
[----:B------:R-:W-:Y:S05]  /*c5e0*/  @!P0 BRA `(.L_x_40) ;  /* 0x0000000000788947 */ /* 0x000fea0003800000 */
        /* <DEDUP_REMOVED lines=29> */
[----:B------:R-:W-:Y:S05]  /*c7c0*/  @P0 EXIT ;  /* 0x000000000000094d */ /* 0x000fea0003800000 */
.L_x_40:
[----:B------:R-:W0:Y:S01]  /*c7d0*/  S2R R15, SR_TID.X ;  /* 0x00000000000f7919 */ /* 0x000e220000002100 */
[----:B------:R-:W0:Y:S01]  /*c7e0*/  S2UR UR4, SR_CTAID.X ;  /* 0x00000000000479c3 */ /* 0x000e220000002500 */
[----:B------:R-:W1:Y:S07]  /*c7f0*/  LDCU UR5, c[0x0][0x380] ;  /* 0x00007000ff0577ac */ /* 0x000e6e0008000800 */
[----:B------:R-:W0:Y:S08]  /*c800*/  LDC R0, c[0x0][0x360] ;  /* 0x0000d800ff007b82 */ /* 0x000e300000000800 */
[----:B------:R-:W2:Y:S08]  /*c810*/  LDC.64 R2, c[0x4][0x48] ;  /* 0x01001200ff027b82 */ /* 0x000eb00000000a00 */
[----:B------:R-:W3:Y:S01]  /*c820*/  LDC.64 R12, c[0x4][0x50] ;  /* 0x01001400ff0c7b82 */ /* 0x000ee20000000a00 */
[----:B0-----:R-:W-:-:S04]  /*c830*/  IMAD R0, R0, UR4, R15 ;  /* 0x0000000400007c24 */ /* 0x001fc8000f8e020f */
[----:B-1----:R-:W-:-:S05]  /*c840*/  VIADD R15, R0, UR5 ;  /* 0x00000005000f7c36 */ /* 0x002fca0008000000 */
[----:B--2---:R-:W-:Y:S04]  /*c850*/  STG.E desc[UR8][R2.64], R15 ;  /* 0x0000000f02007986 */ /* 0x004fe8000c101908 */
[----:B---3--:R-:W-:Y:S04]  /*c860*/  STG.E desc[UR8][R12.64], R4 ;  /* 0x000000040c007986 */ /* 0x008fe8000c101908 */
[----:B------:R-:W-:Y:S04]  /*c870*/  STG.E desc[UR8][R12.64+0x4], R5 ;  /* 0x000004050c007986 */ /* 0x000fe8000c101908 */
[----:B------:R-:W-:Y:S04]  /*c880*/  STG.E desc[UR8][R12.64+0x8], R6 ;  /* 0x000008060c007986 */ /* 0x000fe8000c101908 */
[----:B------:R-:W-:Y:S04]  /*c890*/  STG.E desc[UR8][R12.64+0xc], R7 ;  /* 0x00000c070c007986 */ /* 0x000fe8000c101908 */
[----:B------:R-:W-:Y:S04]  /*c8a0*/  STG.E desc[UR8][R12.64+0x10], R8 ;  /* 0x000010080c007986 */ /* 0x000fe8000c101908 */
[----:B------:R-:W-:Y:S04]  /*c8b0*/  STG.E desc[UR8][R12.64+0x14], R9 ;  /* 0x000014090c007986 */ /* 0x000fe8000c101908 */
[----:B------:R-:W-:Y:S04]  /*c8c0*/  STG.E desc[UR8][R12.64+0x18], R10 ;  /* 0x0000180a0c007986 */ /* 0x000fe8000c101908 */
[----:B------:R-:W-:Y:S01]  /*c8d0*/  STG.E desc[UR8][R12.64+0x1c], R11 ;  /* 0x00001c0b0c007986 */ /* 0x000fe2000c101908 */
[----:B------:R-:W-:Y:S05]  /*c8e0*/  EXIT ;  /* 0x000000000000794d */ /* 0x000fea0003800000 */
.L_x_41:
[----:B------:R-:W-:-:S00]  /*c8f0*/  BRA `(.L_x_41) ;  /* 0xfffffffc00fc7947 */ /* 0x000fc0000383ffff */
[----:B------:R-:W-:-:S00]  /*c900*/  NOP ;  /* 0x0000000000007918 */ /* 0x000fc00000000000 */
[----:B------:R-:W-:-:S00]  /*c910*/  NOP ;  /* 0x0000000000007918 */ /* 0x000fc00000000000 */
[----:B------:R-:W-:-:S00]  /*c920*/  NOP ;  /* 0x0000000000007918 */ /* 0x000fc00000000000 */
[----:B------:R-:W-:-:S00]  /*c930*/  NOP ;  /* 0x0000000000007918 */ /* 0x000fc00000000000 */
[----:B------:R-:W-:-:S00]  /*c940*/  NOP ;  /* 0x0000000000007918 */ /* 0x000fc00000000000 */
[----:B------:R-:W-:-:S00]  /*c950*/  NOP ;  /* 0x0000000000007918 */ /* 0x000fc00000000000 */
[----:B------:R-:W-:-:S00]  /*c960*/  NOP ;  /* 0x0000000000007918 */ /* 0x000fc00000000000 */
[----:B------:R-:W-:-:S00]  /*c970*/  NOP ;  /* 0x0000000000007918 */ /* 0x000fc00000000000 */
.L_x_42:


//--------------------- .nv.global.init           --------------------------
	.section	.nv.global.init,"aw",@progbits
	.align	4
.nv.global.init:
	.type		k,@object
	.size		k,(mrg32k3aM1SubSeq - k)
k:
        /*0000*/ 	.byte	0x98, 0x2f, 0x8a, 0x42, 0x91, 0x44, 0x37, 0x71, 0xcf, 0xfb, 0xc0, 0xb5, 0xa5, 0xdb, 0xb5, 0xe9
        /* <DEDUP_REMOVED lines=15> */
	.type		mrg32k3aM1SubSeq,@object
	.size		mrg32k3aM1SubSeq,(mrg32k3aM2SubSeq - mrg32k3aM1SubSeq)
mrg32k3aM1SubSeq:
        /* <DEDUP_REMOVED lines=126> */
	.type		mrg32k3aM2SubSeq,@object
	.size		mrg32k3aM2SubSeq,(mrg32k3aM1 - mrg32k3aM2SubSeq)
mrg32k3aM2SubSeq:
        /* <DEDUP_REMOVED lines=126> */
	.type		mrg32k3aM1,@object
	.size		mrg32k3aM1,(mrg32k3aM1Seq - mrg32k3aM1)
mrg32k3aM1:
        /* <DEDUP_REMOVED lines=144> */
	.type		mrg32k3aM1Seq,@object
	.size		mrg32k3aM1Seq,(mrg32k3aM2 - mrg32k3aM1Seq)
mrg32k3aM1Seq:
        /* <DEDUP_REMOVED lines=144> */
	.type		mrg32k3aM2,@object
	.size		mrg32k3aM2,(mrg32k3aM2Seq - mrg32k3aM2)
mrg32k3aM2:
        /* <DEDUP_REMOVED lines=144> */
	.type		mrg32k3aM2Seq,@object
	.size		mrg32k3aM2Seq,(precalc_xorwow_matrix - mrg32k3aM2Seq)
mrg32k3aM2Seq:
        /* <DEDUP_REMOVED lines=144> */
	.type		precalc_xorwow_matrix,@object
	.size		precalc_xorwow_matrix,(precalc_xorwow_offset_matrix - precalc_xorwow_matrix)
precalc_xorwow_matrix:
        /* <DEDUP_REMOVED lines=6400> */
	.type		precalc_xorwow_offset_matrix,@object
	.size		precalc_xorwow_offset_matrix,(.L_1 - precalc_xorwow_offset_matrix)
precalc_xorwow_offset_matrix:
        /* <DEDUP_REMOVED lines=6400> */
.L_1:


//--------------------- .nv.shared.reserved.0     --------------------------
	.section	.nv.shared.reserved.0,"aw",@nobits
	.weak		__nv_reservedSMEM_offset_0_alias
	.size		__nv_reservedSMEM_offset_0_alias, 0, 64
	.other		__nv_reservedSMEM_offset_0_alias,@"STO_CUDA_RESERVED_SHARED STV_DEFAULT"
__nv_reservedSMEM_offset_0_alias:
	.zero		0
	.zero		64


//--------------------- .nv.global                --------------------------
	.section	.nv.global,"aw",@nobits
	.align	4
.nv.global:
	.type		correct_nonce,@object
	.size		correct_nonce,(difficulty - correct_nonce)
	.other		correct_nonce,@"STV_DEFAULT STO_CUDA_MANAGED"
correct_nonce:
	.zero		4
	.type		difficulty,@object
	.size		difficulty,(correct_hash - difficulty)
	.other		difficulty,@"STV_DEFAULT STO_CUDA_MANAGED"
difficulty:
	.zero		32
	.type		correct_hash,@object
	.size		correct_hash,(.L_11 - correct_hash)
	.other		correct_hash,@"STV_DEFAULT STO_CUDA_MANAGED"
correct_hash:
	.zero		32
.L_11:


//--------------------- .nv.constant0._Z11mine_kerneljPh --------------------------
	.section	.nv.constant0._Z11mine_kerneljPh,"a",@progbits
	.sectionflags	@""
	.align	4
.nv.constant0._Z11mine_kerneljPh:
	.zero		912


//--------------------- SYMBOLS --------------------------

	.type		.nv.reservedSmem.offset0,@object
	.size		.nv.reservedSmem.offset0,0x4
